	.target	sm_90a

	.elftype	@"ET_EXEC"


//--------------------- .note.nv.tkinfo           --------------------------
	.section	.note.nv.tkinfo,"",@"SHT_NOTE"
	.sectionflags	@"SHF_NOTE_NV_TKINFO"
	.tkinfo
        /*0018*/ 	.word	0x00000002
        /*0030*/ 	.string	""
        /*0030*/ 	.string	"ptxas"
        /*0030*/ 	.string	"Cuda compilation tools, release 13.0, V13.0.88"
        /*0030*/ 	.string	"Build cuda_13.0.r13.0/compiler.36424714_0"
        /*0030*/ 	.string	"-arch sm_90a -m 64 "



//--------------------- .note.nv.cuinfo           --------------------------
	.section	.note.nv.cuinfo,"",@"SHT_NOTE"
	.sectionflags	@"SHF_NOTE_NV_CUINFO"
        /*0018*/ 	.short	0x0002
        /*001a*/ 	.short	0x005a
        /*001c*/ 	.short	0x0082
	.zero		2


//--------------------- .nv.info                  --------------------------
	.section	.nv.info,"",@"SHT_CUDA_INFO"
	.align	4


	//----- nvinfo : EIATTR_REGCOUNT
	.align		4
        /*0000*/ 	.byte	0x04, 0x2f
        /*0002*/ 	.short	(.L_12 - .L_11)
	.align		4
.L_11:
        /*0004*/ 	.word	index@(_ZN7cutlass13device_kernelINS_4gemm6kernel13GemmUniversalIN4cute5tupleIJiiiiEEENS1_10collective13CollectiveMmaINS1_37MainloopSm90TmaGmmaWarpSpecializedFP8ILi28ENS5_IJNS4_1CILi2EEESB_NSA_ILi1EEEEEENS1_32KernelTmaWarpSpecializedPingpongEEENS5_IJNSA_ILi64EEESG_SG_EEENS_12float_e4m3_tENS5_IJlSC_lEEESI_SJ_NS4_8TiledMMAINS4_8MMA_AtomIJNS4_4SM904GMMA30MMA_64x64x32_F32E4M3E4M3_SS_TNILNSN_7ScaleInE1ELSP_1EEEEEENS4_6LayoutINS5_IJSC_SC_SC_EEENS5_IJNSA_ILi0EEESU_SU_EEEEENS5_IJNS4_10UnderscoreESX_SX_EEEEENS4_23SM90_TMA_LOAD_MULTICASTENS4_14ComposedLayoutINS4_7SwizzleILi2ELi4ELi3EEENS4_18smem_ptr_flag_bitsILi8EEENSS_INS5_IJNSA_ILi8EEESG_EEENS5_IJSG_SC_EEEEEEEvNS4_8identityES10_S1A_vS1B_EENS_8epilogue10collective6detail29Sm90TmaWarpSpecializedAdapterINS1E_15DefaultEpilogueISI_SJ_SJ_NS1D_6thread17LinearCombinationISI_Li1EffLNS1I_9ScaleType4KindE0ELNS_15FloatRoundStyleE2ESI_EENS1_15EpilogueDefaultEEEEEvvEEEEvNT_6ParamsE)
        /*0008*/ 	.word	0x000000a8


	//----- nvinfo : EIATTR_FRAME_SIZE
	.align		4
.L_12:
        /*000c*/ 	.byte	0x04, 0x11
        /*000e*/ 	.short	(.L_14 - .L_13)
	.align		4
.L_13:
        /*0010*/ 	.word	index@(_ZN7cutlass13device_kernelINS_4gemm6kernel13GemmUniversalIN4cute5tupleIJiiiiEEENS1_10collective13CollectiveMmaINS1_37MainloopSm90TmaGmmaWarpSpecializedFP8ILi28ENS5_IJNS4_1CILi2EEESB_NSA_ILi1EEEEEENS1_32KernelTmaWarpSpecializedPingpongEEENS5_IJNSA_ILi64EEESG_SG_EEENS_12float_e4m3_tENS5_IJlSC_lEEESI_SJ_NS4_8TiledMMAINS4_8MMA_AtomIJNS4_4SM904GMMA30MMA_64x64x32_F32E4M3E4M3_SS_TNILNSN_7ScaleInE1ELSP_1EEEEEENS4_6LayoutINS5_IJSC_SC_SC_EEENS5_IJNSA_ILi0EEESU_SU_EEEEENS5_IJNS4_10UnderscoreESX_SX_EEEEENS4_23SM90_TMA_LOAD_MULTICASTENS4_14ComposedLayoutINS4_7SwizzleILi2ELi4ELi3EEENS4_18smem_ptr_flag_bitsILi8EEENSS_INS5_IJNSA_ILi8EEESG_EEENS5_IJSG_SC_EEEEEEEvNS4_8identityES10_S1A_vS1B_EENS_8epilogue10collective6detail29Sm90TmaWarpSpecializedAdapterINS1E_15DefaultEpilogueISI_SJ_SJ_NS1D_6thread17LinearCombinationISI_Li1EffLNS1I_9ScaleType4KindE0ELNS_15FloatRoundStyleE2ESI_EENS1_15EpilogueDefaultEEEEEvvEEEEvNT_6ParamsE)
        /*0014*/ 	.word	0x00000000


	//----- nvinfo : EIATTR_MIN_STACK_SIZE
	.align		4
.L_14:
        /*0018*/ 	.byte	0x04, 0x12
        /*001a*/ 	.short	(.L_16 - .L_15)
	.align		4
.L_15:
        /*001c*/ 	.word	index@(_ZN7cutlass13device_kernelINS_4gemm6kernel13GemmUniversalIN4cute5tupleIJiiiiEEENS1_10collective13CollectiveMmaINS1_37MainloopSm90TmaGmmaWarpSpecializedFP8ILi28ENS5_IJNS4_1CILi2EEESB_NSA_ILi1EEEEEENS1_32KernelTmaWarpSpecializedPingpongEEENS5_IJNSA_ILi64EEESG_SG_EEENS_12float_e4m3_tENS5_IJlSC_lEEESI_SJ_NS4_8TiledMMAINS4_8MMA_AtomIJNS4_4SM904GMMA30MMA_64x64x32_F32E4M3E4M3_SS_TNILNSN_7ScaleInE1ELSP_1EEEEEENS4_6LayoutINS5_IJSC_SC_SC_EEENS5_IJNSA_ILi0EEESU_SU_EEEEENS5_IJNS4_10UnderscoreESX_SX_EEEEENS4_23SM90_TMA_LOAD_MULTICASTENS4_14ComposedLayoutINS4_7SwizzleILi2ELi4ELi3EEENS4_18smem_ptr_flag_bitsILi8EEENSS_INS5_IJNSA_ILi8EEESG_EEENS5_IJSG_SC_EEEEEEEvNS4_8identityES10_S1A_vS1B_EENS_8epilogue10collective6detail29Sm90TmaWarpSpecializedAdapterINS1E_15DefaultEpilogueISI_SJ_SJ_NS1D_6thread17LinearCombinationISI_Li1EffLNS1I_9ScaleType4KindE0ELNS_15FloatRoundStyleE2ESI_EENS1_15EpilogueDefaultEEEEEvvEEEEvNT_6ParamsE)
        /*0020*/ 	.word	0x00000000
.L_16:


//--------------------- .nv.compat                --------------------------
	.section	.nv.compat,"",@"SHT_CUDA_COMPAT_INFO"
	.align	4
        /*0000*/ 	.byte	0x02, 0x09, 0x01, 0x00, 0x02, 0x02, 0x04, 0x00, 0x02, 0x05, 0x05, 0x00, 0x03, 0x07, 0x01, 0x01
        /*0010*/ 	.byte	0x02, 0x03, 0x01, 0x00, 0x02, 0x06, 0x01, 0x00, 0x04, 0x0b, 0x08, 0x00, 0x00, 0x00, 0x00, 0x00
        /*0020*/ 	.byte	0x00, 0x00, 0x00, 0x00


//--------------------- .nv.info._ZN7cutlass13device_kernelINS_4gemm6kernel13GemmUniversalIN4cute5tupleIJiiiiEEENS1_10collective13CollectiveMmaINS1_37MainloopSm90TmaGmmaWarpSpecializedFP8ILi28ENS5_IJNS4_1CILi2EEESB_NSA_ILi1EEEEEENS1_32KernelTmaWarpSpecializedPingpongEEENS5_IJNSA_ILi64EEESG_SG_EEENS_12float_e4m3_tENS5_IJlSC_lEEESI_SJ_NS4_8TiledMMAINS4_8MMA_AtomIJNS4_4SM904GMMA30MMA_64x64x32_F32E4M3E4M3_SS_TNILNSN_7ScaleInE1ELSP_1EEEEEENS4_6LayoutINS5_IJSC_SC_SC_EEENS5_IJNSA_ILi0EEESU_SU_EEEEENS5_IJNS4_10UnderscoreESX_SX_EEEEENS4_23SM90_TMA_LOAD_MULTICASTENS4_14ComposedLayoutINS4_7SwizzleILi2ELi4ELi3EEENS4_18smem_ptr_flag_bitsILi8EEENSS_INS5_IJNSA_ILi8EEESG_EEENS5_IJSG_SC_EEEEEEEvNS4_8identityES10_S1A_vS1B_EENS_8epilogue10collective6detail29Sm90TmaWarpSpecializedAdapterINS1E_15DefaultEpilogueISI_SJ_SJ_NS1D_6thread17LinearCombinationISI_Li1EffLNS1I_9ScaleType4KindE0ELNS_15FloatRoundStyleE2ESI_EENS1_15EpilogueDefaultEEEEEvvEEEEvNT_6ParamsE --------------------------
	.section	.nv.info._ZN7cutlass13device_kernelINS_4gemm6kernel13GemmUniversalIN4cute5tupleIJiiiiEEENS1_10collective13CollectiveMmaINS1_37MainloopSm90TmaGmmaWarpSpecializedFP8ILi28ENS5_IJNS4_1CILi2EEESB_NSA_ILi1EEEEEENS1_32KernelTmaWarpSpecializedPingpongEEENS5_IJNSA_ILi64EEESG_SG_EEENS_12float_e4m3_tENS5_IJlSC_lEEESI_SJ_NS4_8TiledMMAINS4_8MMA_AtomIJNS4_4SM904GMMA30MMA_64x64x32_F32E4M3E4M3_SS_TNILNSN_7ScaleInE1ELSP_1EEEEEENS4_6LayoutINS5_IJSC_SC_SC_EEENS5_IJNSA_ILi0EEESU_SU_EEEEENS5_IJNS4_10UnderscoreESX_SX_EEEEENS4_23SM90_TMA_LOAD_MULTICASTENS4_14ComposedLayoutINS4_7SwizzleILi2ELi4ELi3EEENS4_18smem_ptr_flag_bitsILi8EEENSS_INS5_IJNSA_ILi8EEESG_EEENS5_IJSG_SC_EEEEEEEvNS4_8identityES10_S1A_vS1B_EENS_8epilogue10collective6detail29Sm90TmaWarpSpecializedAdapterINS1E_15DefaultEpilogueISI_SJ_SJ_NS1D_6thread17LinearCombinationISI_Li1EffLNS1I_9ScaleType4KindE0ELNS_15FloatRoundStyleE2ESI_EENS1_15EpilogueDefaultEEEEEvvEEEEvNT_6ParamsE,"",@"SHT_CUDA_INFO"
	.sectionflags	@""
	.align	4


	//----- nvinfo : EIATTR_CUDA_API_VERSION
	.align		4
        /*0000*/ 	.byte	0x04, 0x37
        /*0002*/ 	.short	(.L_18 - .L_17)
.L_17:
        /*0004*/ 	.word	0x00000082


	//----- nvinfo : EIATTR_KPARAM_INFO
	.align		4
.L_18:
        /*0008*/ 	.byte	0x04, 0x17
        /*000a*/ 	.short	(.L_20 - .L_19)
.L_19:
        /*000c*/ 	.word	0x00000000
        /*0010*/ 	.short	0x0000
        /*0012*/ 	.short	0x0070
        /*0014*/ 	.byte	0x00, 0xf0, 0x01, 0x10


	//----- nvinfo : EIATTR_SPARSE_MMA_MASK
	.align		4
.L_20:
        /*0018*/ 	.byte	0x03, 0x50
        /*001a*/ 	.short	0x0000


	//----- nvinfo : EIATTR_MAXREG_COUNT
	.align		4
        /*001c*/ 	.byte	0x03, 0x1b
        /*001e*/ 	.short	0x00a8


	//----- nvinfo : EIATTR_NUM_BARRIERS
	.align		4
        /*0020*/ 	.byte	0x02, 0x4c
        /*0022*/ 	.byte	0x01
	.zero		1


	//----- nvinfo : EIATTR_MERCURY_ISA_VERSION
	.align		4
        /*0024*/ 	.byte	0x03, 0x5f
        /*0026*/ 	.short	0x0101


	//----- nvinfo : EIATTR_INT_WARP_WIDE_INSTR_OFFSETS
	.align		4
        /*0028*/ 	.byte	0x04, 0x31
        /*002a*/ 	.short	(.L_22 - .L_21)


	//   ....[0]....
.L_21:
        /*002c*/ 	.word	0x000007e0


	//   ....[1]....
        /*0030*/ 	.word	0x00000820


	//   ....[2]....
        /*0034*/ 	.word	0x00000860


	//   ....[3]....
        /*0038*/ 	.word	0x00000900


	//   ....[4]....
        /*003c*/ 	.word	0x00000920


	//   ....[5]....
        /*0040*/ 	.word	0x00000980


	//   ....[6]....
        /*0044*/ 	.word	0x00000a70


	//   ....[7]....
        /*0048*/ 	.word	0x00000ac0


	//   ....[8]....
        /*004c*/ 	.word	0x00002aa0


	//----- nvinfo : EIATTR_COOP_GROUP_MASK_REGIDS
	.align		4
.L_22:
        /*0050*/ 	.byte	0x04, 0x29
        /*0052*/ 	.short	(.L_24 - .L_23)


	//   ....[0]....
.L_23:
        /*0054*/ 	.word	0xffffffff


	//   ....[1]....
        /*0058*/ 	.word	0xffffffff


	//   ....[2]....
        /*005c*/ 	.word	0xffffffff


	//   ....[3]....
        /*0060*/ 	.word	0xffffffff


	//   ....[4]....
        /*0064*/ 	.word	0xffffffff


	//   ....[5]....
        /*0068*/ 	.word	0xffffffff


	//   ....[6]....
        /*006c*/ 	.word	0xffffffff


	//----- nvinfo : EIATTR_COOP_GROUP_INSTR_OFFSETS
	.align		4
.L_24:
        /*0070*/ 	.byte	0x04, 0x28
        /*0072*/ 	.short	(.L_26 - .L_25)


	//   ....[0]....
.L_25:
        /*0074*/ 	.word	0x00000060


	//   ....[1]....
        /*0078*/ 	.word	0x00000070


	//   ....[2]....
        /*007c*/ 	.word	0x00000130


	//   ....[3]....
        /*0080*/ 	.word	0x000005f0


	//   ....[4]....
        /*0084*/ 	.word	0x00000630


	//   ....[5]....
        /*0088*/ 	.word	0x000006b0


	//   ....[6]....
        /*008c*/ 	.word	0x00000c80


	//----- nvinfo : EIATTR_REG_RECONFIG
	.align		4
.L_26:
        /*0090*/ 	.byte	0x01, 0x54
	.zero		2


	//----- nvinfo : EIATTR_MBARRIER_INSTR_OFFSETS
	.align		4
        /*0094*/ 	.byte	0x04, 0x39
        /*0096*/ 	.short	(.L_28 - .L_27)


	//   ....[0]....
.L_27:
        /*0098*/ 	.word	0x00000250
        /*009c*/ 	.word	0x000000ff
        /*00a0*/ 	.word	0x00000000
        /*00a4*/ 	.short	0x0100
        /*00a6*/ 	.byte	0x08
	.zero		1


	//   ....[1]....
        /*00a8*/ 	.word	0x00000260
        /*00ac*/ 	.word	0x000000ff
        /*00b0*/ 	.word	0x000000e0
        /*00b4*/ 	.short	0x0100
        /*00b6*/ 	.byte	0x08
	.zero		1


	//   ....[2]....
        /*00b8*/ 	.word	0x00000270
        /*00bc*/ 	.word	0x000000ff
        /*00c0*/ 	.word	0x00000008
        /*00c4*/ 	.short	0x0100
        /*00c6*/ 	.byte	0x08
	.zero		1


	//   ....[3]....
        /*00c8*/ 	.word	0x00000280
        /*00cc*/ 	.word	0x000000ff
        /*00d0*/ 	.word	0x000000e8
        /*00d4*/ 	.short	0x0100
        /*00d6*/ 	.byte	0x08
	.zero		1


	//   ....[4]....
        /*00d8*/ 	.word	0x00000290
        /*00dc*/ 	.word	0x000000ff
        /*00e0*/ 	.word	0x00000010
        /*00e4*/ 	.short	0x0100
        /*00e6*/ 	.byte	0x08
	.zero		1


	//   ....[5]....
        /*00e8*/ 	.word	0x000002a0
        /*00ec*/ 	.word	0x000000ff
        /*00f0*/ 	.word	0x000000f0
        /*00f4*/ 	.short	0x0100
        /*00f6*/ 	.byte	0x08
	.zero		1


	//   ....[6]....
        /*00f8*/ 	.word	0x000002b0
        /*00fc*/ 	.word	0x000000ff
        /*0100*/ 	.word	0x00000018
        /*0104*/ 	.short	0x0100
        /*0106*/ 	.byte	0x08
	.zero		1


	//   ....[7]....
        /*0108*/ 	.word	0x000002c0
        /*010c*/ 	.word	0x000000ff
        /*0110*/ 	.word	0x000000f8
        /*0114*/ 	.short	0x0100
        /*0116*/ 	.byte	0x08
	.zero		1


	//   ....[8]....
        /*0118*/ 	.word	0x000002d0
        /*011c*/ 	.word	0x000000ff
        /*0120*/ 	.word	0x00000020
        /*0124*/ 	.short	0x0100
        /*0126*/ 	.byte	0x08
	.zero		1


	//   ....[9]....
        /*0128*/ 	.word	0x000002e0
        /*012c*/ 	.word	0x000000ff
        /*0130*/ 	.word	0x00000100
        /*0134*/ 	.short	0x0100
        /*0136*/ 	.byte	0x08
	.zero		1


	//   ....[10]....
        /*0138*/ 	.word	0x000002f0
        /*013c*/ 	.word	0x000000ff
        /*0140*/ 	.word	0x00000028
        /*0144*/ 	.short	0x0100
        /*0146*/ 	.byte	0x08
	.zero		1


	//   ....[11]....
        /*0148*/ 	.word	0x00000300
        /*014c*/ 	.word	0x000000ff
        /*0150*/ 	.word	0x00000108
        /*0154*/ 	.short	0x0100
        /*0156*/ 	.byte	0x08
	.zero		1


	//   ....[12]....
        /*0158*/ 	.word	0x00000310
        /*015c*/ 	.word	0x000000ff
        /*0160*/ 	.word	0x00000030
        /*0164*/ 	.short	0x0100
        /*0166*/ 	.byte	0x08
	.zero		1


	//   ....[13]....
        /*0168*/ 	.word	0x00000320
        /*016c*/ 	.word	0x000000ff
        /*0170*/ 	.word	0x00000110
        /*0174*/ 	.short	0x0100
        /*0176*/ 	.byte	0x08
	.zero		1


	//   ....[14]....
        /*0178*/ 	.word	0x00000330
        /*017c*/ 	.word	0x000000ff
        /*0180*/ 	.word	0x00000038
        /*0184*/ 	.short	0x0100
        /*0186*/ 	.byte	0x08
	.zero		1


	//   ....[15]....
        /*0188*/ 	.word	0x00000340
        /*018c*/ 	.word	0x000000ff
        /*0190*/ 	.word	0x00000118
        /*0194*/ 	.short	0x0100
        /*0196*/ 	.byte	0x08
	.zero		1


	//   ....[16]....
        /*0198*/ 	.word	0x00000350
        /*019c*/ 	.word	0x000000ff
        /*01a0*/ 	.word	0x00000040
        /*01a4*/ 	.short	0x0100
        /*01a6*/ 	.byte	0x08
	.zero		1


	//   ....[17]....
        /*01a8*/ 	.word	0x00000360
        /*01ac*/ 	.word	0x000000ff
        /*01b0*/ 	.word	0x00000120
        /*01b4*/ 	.short	0x0100
        /*01b6*/ 	.byte	0x08
	.zero		1


	//   ....[18]....
        /*01b8*/ 	.word	0x00000370
        /*01bc*/ 	.word	0x000000ff
        /*01c0*/ 	.word	0x00000048
        /*01c4*/ 	.short	0x0100
        /*01c6*/ 	.byte	0x08
	.zero		1


	//   ....[19]....
        /*01c8*/ 	.word	0x00000380
        /*01cc*/ 	.word	0x000000ff
        /*01d0*/ 	.word	0x00000128
        /*01d4*/ 	.short	0x0100
        /*01d6*/ 	.byte	0x08
	.zero		1


	//   ....[20]....
        /*01d8*/ 	.word	0x00000390
        /*01dc*/ 	.word	0x000000ff
        /*01e0*/ 	.word	0x00000050
        /*01e4*/ 	.short	0x0100
        /*01e6*/ 	.byte	0x08
	.zero		1


	//   ....[21]....
        /*01e8*/ 	.word	0x000003a0
        /*01ec*/ 	.word	0x000000ff
        /*01f0*/ 	.word	0x00000130
        /*01f4*/ 	.short	0x0100
        /*01f6*/ 	.byte	0x08
	.zero		1


	//   ....[22]....
        /*01f8*/ 	.word	0x000003b0
        /*01fc*/ 	.word	0x000000ff
        /*0200*/ 	.word	0x00000058
        /*0204*/ 	.short	0x0100
        /*0206*/ 	.byte	0x08
	.zero		1


	//   ....[23]....
        /*0208*/ 	.word	0x000003c0
        /*020c*/ 	.word	0x000000ff
        /*0210*/ 	.word	0x00000138
        /*0214*/ 	.short	0x0100
        /*0216*/ 	.byte	0x08
	.zero		1


	//   ....[24]....
        /*0218*/ 	.word	0x000003d0
        /*021c*/ 	.word	0x000000ff
        /*0220*/ 	.word	0x00000060
        /*0224*/ 	.short	0x0100
        /*0226*/ 	.byte	0x08
	.zero		1


	//   ....[25]....
        /*0228*/ 	.word	0x000003e0
        /*022c*/ 	.word	0x000000ff
        /*0230*/ 	.word	0x00000140
        /*0234*/ 	.short	0x0100
        /*0236*/ 	.byte	0x08
	.zero		1


	//   ....[26]....
        /*0238*/ 	.word	0x000003f0
        /*023c*/ 	.word	0x000000ff
        /*0240*/ 	.word	0x00000068
        /*0244*/ 	.short	0x0100
        /*0246*/ 	.byte	0x08
	.zero		1


	//   ....[27]....
        /*0248*/ 	.word	0x00000400
        /*024c*/ 	.word	0x000000ff
        /*0250*/ 	.word	0x00000148
        /*0254*/ 	.short	0x0100
        /*0256*/ 	.byte	0x08
	.zero		1


	//   ....[28]....
        /*0258*/ 	.word	0x00000410
        /*025c*/ 	.word	0x000000ff
        /*0260*/ 	.word	0x00000070
        /*0264*/ 	.short	0x0100
        /*0266*/ 	.byte	0x08
	.zero		1


	//   ....[29]....
        /*0268*/ 	.word	0x00000420
        /*026c*/ 	.word	0x000000ff
        /*0270*/ 	.word	0x00000150
        /*0274*/ 	.short	0x0100
        /*0276*/ 	.byte	0x08
	.zero		1


	//   ....[30]....
        /*0278*/ 	.word	0x00000430
        /*027c*/ 	.word	0x000000ff
        /*0280*/ 	.word	0x00000078
        /*0284*/ 	.short	0x0100
        /*0286*/ 	.byte	0x08
	.zero		1


	//   ....[31]....
        /*0288*/ 	.word	0x00000440
        /*028c*/ 	.word	0x000000ff
        /*0290*/ 	.word	0x00000158
        /*0294*/ 	.short	0x0100
        /*0296*/ 	.byte	0x08
	.zero		1


	//   ....[32]....
        /*0298*/ 	.word	0x00000450
        /*029c*/ 	.word	0x000000ff
        /*02a0*/ 	.word	0x00000080
        /*02a4*/ 	.short	0x0100
        /*02a6*/ 	.byte	0x08
	.zero		1


	//   ....[33]....
        /*02a8*/ 	.word	0x00000460
        /*02ac*/ 	.word	0x000000ff
        /*02b0*/ 	.word	0x00000160
        /*02b4*/ 	.short	0x0100
        /*02b6*/ 	.byte	0x08
	.zero		1


	//   ....[34]....
        /*02b8*/ 	.word	0x00000470
        /*02bc*/ 	.word	0x000000ff
        /*02c0*/ 	.word	0x00000088
        /*02c4*/ 	.short	0x0100
        /*02c6*/ 	.byte	0x08
	.zero		1


	//   ....[35]....
        /*02c8*/ 	.word	0x00000480
        /*02cc*/ 	.word	0x000000ff
        /*02d0*/ 	.word	0x00000168
        /*02d4*/ 	.short	0x0100
        /*02d6*/ 	.byte	0x08
	.zero		1


	//   ....[36]....
        /*02d8*/ 	.word	0x00000490
        /*02dc*/ 	.word	0x000000ff
        /*02e0*/ 	.word	0x00000090
        /*02e4*/ 	.short	0x0100
        /*02e6*/ 	.byte	0x08
	.zero		1


	//   ....[37]....
        /*02e8*/ 	.word	0x000004a0
        /*02ec*/ 	.word	0x000000ff
        /*02f0*/ 	.word	0x00000170
        /*02f4*/ 	.short	0x0100
        /*02f6*/ 	.byte	0x08
	.zero		1


	//   ....[38]....
        /*02f8*/ 	.word	0x000004b0
        /*02fc*/ 	.word	0x000000ff
        /*0300*/ 	.word	0x00000098
        /*0304*/ 	.short	0x0100
        /*0306*/ 	.byte	0x08
	.zero		1


	//   ....[39]....
        /*0308*/ 	.word	0x000004c0
        /*030c*/ 	.word	0x000000ff
        /*0310*/ 	.word	0x00000178
        /*0314*/ 	.short	0x0100
        /*0316*/ 	.byte	0x08
	.zero		1


	//   ....[40]....
        /*0318*/ 	.word	0x000004d0
        /*031c*/ 	.word	0x000000ff
        /*0320*/ 	.word	0x000000a0
        /*0324*/ 	.short	0x0100
        /*0326*/ 	.byte	0x08
	.zero		1


	//   ....[41]....
        /*0328*/ 	.word	0x000004e0
        /*032c*/ 	.word	0x000000ff
        /*0330*/ 	.word	0x00000180
        /*0334*/ 	.short	0x0100
        /*0336*/ 	.byte	0x08
	.zero		1


	//   ....[42]....
        /*0338*/ 	.word	0x000004f0
        /*033c*/ 	.word	0x000000ff
        /*0340*/ 	.word	0x000000a8
        /*0344*/ 	.short	0x0100
        /*0346*/ 	.byte	0x08
	.zero		1


	//   ....[43]....
        /*0348*/ 	.word	0x00000500
        /*034c*/ 	.word	0x000000ff
        /*0350*/ 	.word	0x00000188
        /*0354*/ 	.short	0x0100
        /*0356*/ 	.byte	0x08
	.zero		1


	//   ....[44]....
        /*0358*/ 	.word	0x00000510
        /*035c*/ 	.word	0x000000ff
        /*0360*/ 	.word	0x000000b0
        /*0364*/ 	.short	0x0100
        /*0366*/ 	.byte	0x08
	.zero		1


	//   ....[45]....
        /*0368*/ 	.word	0x00000520
        /*036c*/ 	.word	0x000000ff
        /*0370*/ 	.word	0x00000190
        /*0374*/ 	.short	0x0100
        /*0376*/ 	.byte	0x08
	.zero		1


	//   ....[46]....
        /*0378*/ 	.word	0x00000530
        /*037c*/ 	.word	0x000000ff
        /*0380*/ 	.word	0x000000b8
        /*0384*/ 	.short	0x0100
        /*0386*/ 	.byte	0x08
	.zero		1


	//   ....[47]....
        /*0388*/ 	.word	0x00000540
        /*038c*/ 	.word	0x000000ff
        /*0390*/ 	.word	0x00000198
        /*0394*/ 	.short	0x0100
        /*0396*/ 	.byte	0x08
	.zero		1


	//   ....[48]....
        /*0398*/ 	.word	0x00000550
        /*039c*/ 	.word	0x000000ff
        /*03a0*/ 	.word	0x000000c0
        /*03a4*/ 	.short	0x0100
        /*03a6*/ 	.byte	0x08
	.zero		1


	//   ....[49]....
        /*03a8*/ 	.word	0x00000560
        /*03ac*/ 	.word	0x000000ff
        /*03b0*/ 	.word	0x000001a0
        /*03b4*/ 	.short	0x0100
        /*03b6*/ 	.byte	0x08
	.zero		1


	//   ....[50]....
        /*03b8*/ 	.word	0x00000570
        /*03bc*/ 	.word	0x000000ff
        /*03c0*/ 	.word	0x000000c8
        /*03c4*/ 	.short	0x0100
        /*03c6*/ 	.byte	0x08
	.zero		1


	//   ....[51]....
        /*03c8*/ 	.word	0x00000580
        /*03cc*/ 	.word	0x000000ff
        /*03d0*/ 	.word	0x000001a8
        /*03d4*/ 	.short	0x0100
        /*03d6*/ 	.byte	0x08
	.zero		1


	//   ....[52]....
        /*03d8*/ 	.word	0x00000590
        /*03dc*/ 	.word	0x000000ff
        /*03e0*/ 	.word	0x000000d0
        /*03e4*/ 	.short	0x0100
        /*03e6*/ 	.byte	0x08
	.zero		1


	//   ....[53]....
        /*03e8*/ 	.word	0x000005a0
        /*03ec*/ 	.word	0x000000ff
        /*03f0*/ 	.word	0x000001b0
        /*03f4*/ 	.short	0x0100
        /*03f6*/ 	.byte	0x08
	.zero		1


	//   ....[54]....
        /*03f8*/ 	.word	0x000005b0
        /*03fc*/ 	.word	0x000000ff
        /*0400*/ 	.word	0x000000d8
        /*0404*/ 	.short	0x0100
        /*0406*/ 	.byte	0x08
	.zero		1


	//   ....[55]....
        /*0408*/ 	.word	0x000005c0
        /*040c*/ 	.word	0x000000ff
        /*0410*/ 	.word	0x000001b8
        /*0414*/ 	.short	0x0100
        /*0416*/ 	.byte	0x08
	.zero		1


	//   ....[56]....
        /*0418*/ 	.word	0x00000af0
        /*041c*/ 	.word	0x000000ff
        /*0420*/ 	.word	0x000001f0
        /*0424*/ 	.short	0x0100
        /*0426*/ 	.byte	0x08
	.zero		1


	//   ....[57]....
        /*0428*/ 	.word	0x00000b90
        /*042c*/ 	.word	0x000000ff
        /*0430*/ 	.word	0x000001f8
        /*0434*/ 	.short	0x0100
        /*0436*/ 	.byte	0x08
	.zero		1


	//   ....[58]....
        /*0438*/ 	.word	0x00000c00
        /*043c*/ 	.word	0x000000ff
        /*0440*/ 	.word	0x000001d0
        /*0444*/ 	.short	0x0100
        /*0446*/ 	.byte	0x09
	.zero		1


	//   ....[59]....
        /*0448*/ 	.word	0x00000c10
        /*044c*/ 	.word	0x000000ff
        /*0450*/ 	.word	0x000001d8
        /*0454*/ 	.short	0x0100
        /*0456*/ 	.byte	0x09
	.zero		1


	//   ....[60]....
        /*0458*/ 	.word	0x00000c20
        /*045c*/ 	.word	0x000000ff
        /*0460*/ 	.word	0x000001e0
        /*0464*/ 	.short	0x0100
        /*0466*/ 	.byte	0x09
	.zero		1


	//   ....[61]....
        /*0468*/ 	.word	0x00000c30
        /*046c*/ 	.word	0x000000ff
        /*0470*/ 	.word	0x000001e8
        /*0474*/ 	.short	0x0100
        /*0476*/ 	.byte	0x09
	.zero		1


	//   ....[62]....
        /*0478*/ 	.word	0x00001a10
        /*047c*/ 	.word	0x000000ff
        /*0480*/ 	.word	0xfffffff8
        /*0484*/ 	.short	0x010a
        /*0486*/ 	.byte	0x0f
	.zero		1


	//   ....[63]....
        /*0488*/ 	.word	0x00001ce0
        /*048c*/ 	.word	0x000000ff
        /*0490*/ 	.word	0x00000000
        /*0494*/ 	.short	0x010a
        /*0496*/ 	.byte	0x06
	.zero		1


	//   ....[64]....
        /*0498*/ 	.word	0x00001d20
        /*049c*/ 	.word	0x000000ff
        /*04a0*/ 	.word	0x00000000
        /*04a4*/ 	.short	0x010a
        /*04a6*/ 	.byte	0x06
	.zero		1


	//   ....[65]....
        /*04a8*/ 	.word	0x00002290
        /*04ac*/ 	.word	0x000000ff
        /*04b0*/ 	.word	0x00000000
        /*04b4*/ 	.short	0x010a
        /*04b6*/ 	.byte	0x09
	.zero		1


	//   ....[66]....
        /*04b8*/ 	.word	0x000022d0
        /*04bc*/ 	.word	0x000000ff
        /*04c0*/ 	.word	0x00000000
        /*04c4*/ 	.short	0x010a
        /*04c6*/ 	.byte	0x09
	.zero		1


	//   ....[67]....
        /*04c8*/ 	.word	0x000026b0
        /*04cc*/ 	.word	0x00000013
        /*04d0*/ 	.word	0x00000000
        /*04d4*/ 	.short	0x0101
        /*04d6*/ 	.byte	0x3f
	.zero		1


	//   ....[68]....
        /*04d8*/ 	.word	0x00002a30
        /*04dc*/ 	.word	0x00000011
        /*04e0*/ 	.word	0x00000000
        /*04e4*/ 	.short	0x0101
        /*04e6*/ 	.byte	0x17
	.zero		1


	//   ....[69]....
        /*04e8*/ 	.word	0x00002b40
        /*04ec*/ 	.word	0x00000011
        /*04f0*/ 	.word	0x00000000
        /*04f4*/ 	.short	0x0101
        /*04f6*/ 	.byte	0x3f
	.zero		1


	//   ....[70]....
        /*04f8*/ 	.word	0x00002c00
        /*04fc*/ 	.word	0x000000ff
        /*0500*/ 	.word	0x00000008
        /*0504*/ 	.short	0x010a
        /*0506*/ 	.byte	0x0f
	.zero		1


	//   ....[71]....
        /*0508*/ 	.word	0x00005460
        /*050c*/ 	.word	0x00000004
        /*0510*/ 	.word	0x00000000
        /*0514*/ 	.short	0x0101
        /*0516*/ 	.byte	0x17
	.zero		1


	//   ....[72]....
        /*0518*/ 	.word	0x00005e50
        /*051c*/ 	.word	0x00000013
        /*0520*/ 	.word	0x000000e0
        /*0524*/ 	.short	0x010a
        /*0526*/ 	.byte	0x3f
	.zero		1


	//   ....[73]....
        /*0528*/ 	.word	0x00006230
        /*052c*/ 	.word	0x00000004
        /*0530*/ 	.word	0x000001f8
        /*0534*/ 	.short	0x0101
        /*0536*/ 	.byte	0x3f
	.zero		1


	//   ....[74]....
        /*0538*/ 	.word	0x00006960
        /*053c*/ 	.word	0x00000005
        /*0540*/ 	.word	0x00000000
        /*0544*/ 	.short	0x010a
        /*0546*/ 	.byte	0x3f
	.zero		1


	//   ....[75]....
        /*0548*/ 	.word	0x000069e0
        /*054c*/ 	.word	0x00000007
        /*0550*/ 	.word	0x00000000
        /*0554*/ 	.short	0x010a
        /*0556*/ 	.byte	0x3f
	.zero		1


	//   ....[76]....
        /*0558*/ 	.word	0x00006a70
        /*055c*/ 	.word	0x00000006
        /*0560*/ 	.word	0x00000000
        /*0564*/ 	.short	0x010a
        /*0566*/ 	.byte	0x3f
	.zero		1


	//   ....[77]....
        /*0568*/ 	.word	0x00006b00
        /*056c*/ 	.word	0x00000007
        /*0570*/ 	.word	0x00000000
        /*0574*/ 	.short	0x010a
        /*0576*/ 	.byte	0x3f
	.zero		1


	//   ....[78]....
        /*0578*/ 	.word	0x00006b90
        /*057c*/ 	.word	0x00000006
        /*0580*/ 	.word	0x00000000
        /*0584*/ 	.short	0x010a
        /*0586*/ 	.byte	0x3f
	.zero		1


	//   ....[79]....
        /*0588*/ 	.word	0x00006c20
        /*058c*/ 	.word	0x00000007
        /*0590*/ 	.word	0x00000000
        /*0594*/ 	.short	0x010a
        /*0596*/ 	.byte	0x3f
	.zero		1


	//   ....[80]....
        /*0598*/ 	.word	0x00006cb0
        /*059c*/ 	.word	0x00000006
        /*05a0*/ 	.word	0x00000000
        /*05a4*/ 	.short	0x010a
        /*05a6*/ 	.byte	0x3f
	.zero		1


	//   ....[81]....
        /*05a8*/ 	.word	0x00006d40
        /*05ac*/ 	.word	0x00000007
        /*05b0*/ 	.word	0x00000000
        /*05b4*/ 	.short	0x010a
        /*05b6*/ 	.byte	0x3f
	.zero		1


	//   ....[82]....
        /*05b8*/ 	.word	0x00006dd0
        /*05bc*/ 	.word	0x00000006
        /*05c0*/ 	.word	0x00000000
        /*05c4*/ 	.short	0x010a
        /*05c6*/ 	.byte	0x3f
	.zero		1


	//   ....[83]....
        /*05c8*/ 	.word	0x00006e60
        /*05cc*/ 	.word	0x00000007
        /*05d0*/ 	.word	0x00000000
        /*05d4*/ 	.short	0x010a
        /*05d6*/ 	.byte	0x3f
	.zero		1


	//   ....[84]....
        /*05d8*/ 	.word	0x00006ef0
        /*05dc*/ 	.word	0x00000006
        /*05e0*/ 	.word	0x00000000
        /*05e4*/ 	.short	0x010a
        /*05e6*/ 	.byte	0x3f
	.zero		1


	//   ....[85]....
        /*05e8*/ 	.word	0x00006f80
        /*05ec*/ 	.word	0x00000007
        /*05f0*/ 	.word	0x00000000
        /*05f4*/ 	.short	0x010a
        /*05f6*/ 	.byte	0x3f
	.zero		1


	//   ....[86]....
        /*05f8*/ 	.word	0x00007010
        /*05fc*/ 	.word	0x00000006
        /*0600*/ 	.word	0x00000000
        /*0604*/ 	.short	0x010a
        /*0606*/ 	.byte	0x3f
	.zero		1


	//   ....[87]....
        /*0608*/ 	.word	0x000070a0
        /*060c*/ 	.word	0x00000007
        /*0610*/ 	.word	0x00000000
        /*0614*/ 	.short	0x010a
        /*0616*/ 	.byte	0x3f
	.zero		1


	//   ....[88]....
        /*0618*/ 	.word	0x00007130
        /*061c*/ 	.word	0x00000006
        /*0620*/ 	.word	0x00000000
        /*0624*/ 	.short	0x010a
        /*0626*/ 	.byte	0x3f
	.zero		1


	//   ....[89]....
        /*0628*/ 	.word	0x000071c0
        /*062c*/ 	.word	0x00000007
        /*0630*/ 	.word	0x00000000
        /*0634*/ 	.short	0x010a
        /*0636*/ 	.byte	0x3f
	.zero		1


	//   ....[90]....
        /*0638*/ 	.word	0x00007250
        /*063c*/ 	.word	0x00000006
        /*0640*/ 	.word	0x00000000
        /*0644*/ 	.short	0x010a
        /*0646*/ 	.byte	0x3f
	.zero		1


	//   ....[91]....
        /*0648*/ 	.word	0x000072e0
        /*064c*/ 	.word	0x00000007
        /*0650*/ 	.word	0x00000000
        /*0654*/ 	.short	0x010a
        /*0656*/ 	.byte	0x3f
	.zero		1


	//   ....[92]....
        /*0658*/ 	.word	0x00007370
        /*065c*/ 	.word	0x00000006
        /*0660*/ 	.word	0x00000000
        /*0664*/ 	.short	0x010a
        /*0666*/ 	.byte	0x3f
	.zero		1


	//   ....[93]....
        /*0668*/ 	.word	0x00007400
        /*066c*/ 	.word	0x00000007
        /*0670*/ 	.word	0x00000000
        /*0674*/ 	.short	0x010a
        /*0676*/ 	.byte	0x3f
	.zero		1


	//   ....[94]....
        /*0678*/ 	.word	0x00007490
        /*067c*/ 	.word	0x00000006
        /*0680*/ 	.word	0x00000000
        /*0684*/ 	.short	0x010a
        /*0686*/ 	.byte	0x3f
	.zero		1


	//   ....[95]....
        /*0688*/ 	.word	0x00007520
        /*068c*/ 	.word	0x00000007
        /*0690*/ 	.word	0x00000000
        /*0694*/ 	.short	0x010a
        /*0696*/ 	.byte	0x3f
	.zero		1


	//   ....[96]....
        /*0698*/ 	.word	0x000075b0
        /*069c*/ 	.word	0x00000006
        /*06a0*/ 	.word	0x00000000
        /*06a4*/ 	.short	0x010a
        /*06a6*/ 	.byte	0x3f
	.zero		1


	//   ....[97]....
        /*06a8*/ 	.word	0x00007640
        /*06ac*/ 	.word	0x00000007
        /*06b0*/ 	.word	0x00000000
        /*06b4*/ 	.short	0x010a
        /*06b6*/ 	.byte	0x3f
	.zero		1


	//   ....[98]....
        /*06b8*/ 	.word	0x000076d0
        /*06bc*/ 	.word	0x00000006
        /*06c0*/ 	.word	0x00000000
        /*06c4*/ 	.short	0x010a
        /*06c6*/ 	.byte	0x3f
	.zero		1


	//   ....[99]....
        /*06c8*/ 	.word	0x00007760
        /*06cc*/ 	.word	0x00000007
        /*06d0*/ 	.word	0x00000000
        /*06d4*/ 	.short	0x010a
        /*06d6*/ 	.byte	0x3f
	.zero		1


	//   ....[100]....
        /*06d8*/ 	.word	0x000077f0
        /*06dc*/ 	.word	0x00000006
        /*06e0*/ 	.word	0x00000000
        /*06e4*/ 	.short	0x010a
        /*06e6*/ 	.byte	0x3f
	.zero		1


	//   ....[101]....
        /*06e8*/ 	.word	0x00007880
        /*06ec*/ 	.word	0x00000003
        /*06f0*/ 	.word	0x00000000
        /*06f4*/ 	.short	0x010a
        /*06f6*/ 	.byte	0x3f
	.zero		1


	//   ....[102]....
        /*06f8*/ 	.word	0x000078f0
        /*06fc*/ 	.word	0x00000011
        /*0700*/ 	.word	0xfffffff8
        /*0704*/ 	.short	0x010a
        /*0706*/ 	.byte	0x3f
	.zero		1


	//   ....[103]....
        /*0708*/ 	.word	0x00007950
        /*070c*/ 	.word	0x00000011
        /*0710*/ 	.word	0x00000000
        /*0714*/ 	.short	0x010a
        /*0716*/ 	.byte	0x3f
	.zero		1


	//   ....[104]....
        /*0718*/ 	.word	0x000079b0
        /*071c*/ 	.word	0x00000013
        /*0720*/ 	.word	0x00000000
        /*0724*/ 	.short	0x010a
        /*0726*/ 	.byte	0x3f
	.zero		1


	//   ....[105]....
        /*0728*/ 	.word	0x00007a10
        /*072c*/ 	.word	0x00000011
        /*0730*/ 	.word	0x00000008
        /*0734*/ 	.short	0x010a
        /*0736*/ 	.byte	0x3f
	.zero		1


	//   ....[106]....
        /*0738*/ 	.word	0x00007ae0
        /*073c*/ 	.word	0x00000013
        /*0740*/ 	.word	0x000000e0
        /*0744*/ 	.short	0x010a
        /*0746*/ 	.byte	0x3f
	.zero		1


	//   ....[107]....
        /*0748*/ 	.word	0x00007bc0
        /*074c*/ 	.word	0x00000005
        /*0750*/ 	.word	0x00000000
        /*0754*/ 	.short	0x010a
        /*0756*/ 	.byte	0x3f
	.zero		1


	//   ....[108]....
        /*0758*/ 	.word	0x00007c10
        /*075c*/ 	.word	0x00000007
        /*0760*/ 	.word	0x00000000
        /*0764*/ 	.short	0x010a
        /*0766*/ 	.byte	0x3f
	.zero		1


	//   ....[109]....
        /*0768*/ 	.word	0x00007c60
        /*076c*/ 	.word	0x00000006
        /*0770*/ 	.word	0x00000000
        /*0774*/ 	.short	0x010a
        /*0776*/ 	.byte	0x3f
	.zero		1


	//   ....[110]....
        /*0778*/ 	.word	0x00007cb0
        /*077c*/ 	.word	0x00000007
        /*0780*/ 	.word	0x00000000
        /*0784*/ 	.short	0x010a
        /*0786*/ 	.byte	0x3f
	.zero		1


	//   ....[111]....
        /*0788*/ 	.word	0x00007d00
        /*078c*/ 	.word	0x00000006
        /*0790*/ 	.word	0x00000000
        /*0794*/ 	.short	0x010a
        /*0796*/ 	.byte	0x3f
	.zero		1


	//   ....[112]....
        /*0798*/ 	.word	0x00007d50
        /*079c*/ 	.word	0x00000007
        /*07a0*/ 	.word	0x00000000
        /*07a4*/ 	.short	0x010a
        /*07a6*/ 	.byte	0x3f
	.zero		1


	//   ....[113]....
        /*07a8*/ 	.word	0x00007da0
        /*07ac*/ 	.word	0x00000006
        /*07b0*/ 	.word	0x00000000
        /*07b4*/ 	.short	0x010a
        /*07b6*/ 	.byte	0x3f
	.zero		1


	//   ....[114]....
        /*07b8*/ 	.word	0x00007df0
        /*07bc*/ 	.word	0x00000007
        /*07c0*/ 	.word	0x00000000
        /*07c4*/ 	.short	0x010a
        /*07c6*/ 	.byte	0x3f
	.zero		1


	//   ....[115]....
        /*07c8*/ 	.word	0x00007e40
        /*07cc*/ 	.word	0x00000006
        /*07d0*/ 	.word	0x00000000
        /*07d4*/ 	.short	0x010a
        /*07d6*/ 	.byte	0x3f
	.zero		1


	//   ....[116]....
        /*07d8*/ 	.word	0x00007e90
        /*07dc*/ 	.word	0x00000007
        /*07e0*/ 	.word	0x00000000
        /*07e4*/ 	.short	0x010a
        /*07e6*/ 	.byte	0x3f
	.zero		1


	//   ....[117]....
        /*07e8*/ 	.word	0x00007ee0
        /*07ec*/ 	.word	0x00000006
        /*07f0*/ 	.word	0x00000000
        /*07f4*/ 	.short	0x010a
        /*07f6*/ 	.byte	0x3f
	.zero		1


	//   ....[118]....
        /*07f8*/ 	.word	0x00007f30
        /*07fc*/ 	.word	0x00000007
        /*0800*/ 	.word	0x00000000
        /*0804*/ 	.short	0x010a
        /*0806*/ 	.byte	0x3f
	.zero		1


	//   ....[119]....
        /*0808*/ 	.word	0x00007f80
        /*080c*/ 	.word	0x00000006
        /*0810*/ 	.word	0x00000000
        /*0814*/ 	.short	0x010a
        /*0816*/ 	.byte	0x3f
	.zero		1


	//   ....[120]....
        /*0818*/ 	.word	0x00007fd0
        /*081c*/ 	.word	0x00000007
        /*0820*/ 	.word	0x00000000
        /*0824*/ 	.short	0x010a
        /*0826*/ 	.byte	0x3f
	.zero		1


	//   ....[121]....
        /*0828*/ 	.word	0x00008020
        /*082c*/ 	.word	0x00000006
        /*0830*/ 	.word	0x00000000
        /*0834*/ 	.short	0x010a
        /*0836*/ 	.byte	0x3f
	.zero		1


	//   ....[122]....
        /*0838*/ 	.word	0x00008070
        /*083c*/ 	.word	0x00000007
        /*0840*/ 	.word	0x00000000
        /*0844*/ 	.short	0x010a
        /*0846*/ 	.byte	0x3f
	.zero		1


	//   ....[123]....
        /*0848*/ 	.word	0x000080c0
        /*084c*/ 	.word	0x00000006
        /*0850*/ 	.word	0x00000000
        /*0854*/ 	.short	0x010a
        /*0856*/ 	.byte	0x3f
	.zero		1


	//   ....[124]....
        /*0858*/ 	.word	0x00008110
        /*085c*/ 	.word	0x00000007
        /*0860*/ 	.word	0x00000000
        /*0864*/ 	.short	0x010a
        /*0866*/ 	.byte	0x3f
	.zero		1


	//   ....[125]....
        /*0868*/ 	.word	0x00008160
        /*086c*/ 	.word	0x00000006
        /*0870*/ 	.word	0x00000000
        /*0874*/ 	.short	0x010a
        /*0876*/ 	.byte	0x3f
	.zero		1


	//   ....[126]....
        /*0878*/ 	.word	0x000081b0
        /*087c*/ 	.word	0x00000007
        /*0880*/ 	.word	0x00000000
        /*0884*/ 	.short	0x010a
        /*0886*/ 	.byte	0x3f
	.zero		1


	//   ....[127]....
        /*0888*/ 	.word	0x00008200
        /*088c*/ 	.word	0x00000006
        /*0890*/ 	.word	0x00000000
        /*0894*/ 	.short	0x010a
        /*0896*/ 	.byte	0x3f
	.zero		1


	//   ....[128]....
        /*0898*/ 	.word	0x00008250
        /*089c*/ 	.word	0x00000007
        /*08a0*/ 	.word	0x00000000
        /*08a4*/ 	.short	0x010a
        /*08a6*/ 	.byte	0x3f
	.zero		1


	//   ....[129]....
        /*08a8*/ 	.word	0x000082a0
        /*08ac*/ 	.word	0x00000006
        /*08b0*/ 	.word	0x00000000
        /*08b4*/ 	.short	0x010a
        /*08b6*/ 	.byte	0x3f
	.zero		1


	//   ....[130]....
        /*08b8*/ 	.word	0x000082f0
        /*08bc*/ 	.word	0x00000007
        /*08c0*/ 	.word	0x00000000
        /*08c4*/ 	.short	0x010a
        /*08c6*/ 	.byte	0x3f
	.zero		1


	//   ....[131]....
        /*08c8*/ 	.word	0x00008340
        /*08cc*/ 	.word	0x00000006
        /*08d0*/ 	.word	0x00000000
        /*08d4*/ 	.short	0x010a
        /*08d6*/ 	.byte	0x3f
	.zero		1


	//   ....[132]....
        /*08d8*/ 	.word	0x00008390
        /*08dc*/ 	.word	0x00000007
        /*08e0*/ 	.word	0x00000000
        /*08e4*/ 	.short	0x010a
        /*08e6*/ 	.byte	0x3f
	.zero		1


	//   ....[133]....
        /*08e8*/ 	.word	0x000083e0
        /*08ec*/ 	.word	0x00000006
        /*08f0*/ 	.word	0x00000000
        /*08f4*/ 	.short	0x010a
        /*08f6*/ 	.byte	0x3f
	.zero		1


	//----- nvinfo : EIATTR_NUM_MBARRIERS
	.align		4
.L_28:
        /*08f8*/ 	.byte	0x03, 0x38
        /*08fa*/ 	.short	0x003e


	//----- nvinfo : EIATTR_EXIT_INSTR_OFFSETS
	.align		4
        /*08fc*/ 	.byte	0x04, 0x1c
        /*08fe*/ 	.short	(.L_30 - .L_29)


	//   ....[0]....
.L_29:
        /*0900*/ 	.word	0x000016d0


	//   ....[1]....
        /*0904*/ 	.word	0x00001730


	//   ....[2]....
        /*0908*/ 	.word	0x00005a70


	//   ....[3]....
        /*090c*/ 	.word	0x00005aa0


	//   ....[4]....
        /*0910*/ 	.word	0x000078d0


	//----- nvinfo : EIATTR_MAX_THREADS
	.align		4
.L_30:
        /*0914*/ 	.byte	0x04, 0x05
        /*0916*/ 	.short	(.L_32 - .L_31)
.L_31:
        /*0918*/ 	.word	0x00000180
        /*091c*/ 	.word	0x00000001
        /*0920*/ 	.word	0x00000001


	//----- nvinfo : EIATTR_CRS_STACK_SIZE
	.align		4
.L_32:
        /*0924*/ 	.byte	0x04, 0x1e
        /*0926*/ 	.short	(.L_34 - .L_33)
.L_33:
        /*0928*/ 	.word	0x00000000


	//----- nvinfo : EIATTR_CBANK_PARAM_SIZE
	.align		4
.L_34:
        /*092c*/ 	.byte	0x03, 0x19
        /*092e*/ 	.short	0x0470


	//----- nvinfo : EIATTR_PARAM_CBANK
	.align		4
        /*0930*/ 	.byte	0x04, 0x0a
        /*0932*/ 	.short	(.L_36 - .L_35)
	.align		4
.L_35:
        /*0934*/ 	.word	index@(.nv.constant0._ZN7cutlass13device_kernelINS_4gemm6kernel13GemmUniversalIN4cute5tupleIJiiiiEEENS1_10collective13CollectiveMmaINS1_37MainloopSm90TmaGmmaWarpSpecializedFP8ILi28ENS5_IJNS4_1CILi2EEESB_NSA_ILi1EEEEEENS1_32KernelTmaWarpSpecializedPingpongEEENS5_IJNSA_ILi64EEESG_SG_EEENS_12float_e4m3_tENS5_IJlSC_lEEESI_SJ_NS4_8TiledMMAINS4_8MMA_AtomIJNS4_4SM904GMMA30MMA_64x64x32_F32E4M3E4M3_SS_TNILNSN_7ScaleInE1ELSP_1EEEEEENS4_6LayoutINS5_IJSC_SC_SC_EEENS5_IJNSA_ILi0EEESU_SU_EEEEENS5_IJNS4_10UnderscoreESX_SX_EEEEENS4_23SM90_TMA_LOAD_MULTICASTENS4_14ComposedLayoutINS4_7SwizzleILi2ELi4ELi3EEENS4_18smem_ptr_flag_bitsILi8EEENSS_INS5_IJNSA_ILi8EEESG_EEENS5_IJSG_SC_EEEEEEEvNS4_8identityES10_S1A_vS1B_EENS_8epilogue10collective6detail29Sm90TmaWarpSpecializedAdapterINS1E_15DefaultEpilogueISI_SJ_SJ_NS1D_6thread17LinearCombinationISI_Li1EffLNS1I_9ScaleType4KindE0ELNS_15FloatRoundStyleE2ESI_EENS1_15EpilogueDefaultEEEEEvvEEEEvNT_6ParamsE)
        /*0938*/ 	.short	0x0210
        /*093a*/ 	.short	0x0470


	//----- nvinfo : EIATTR_SW_WAR
	.align		4
.L_36:
        /*093c*/ 	.byte	0x04, 0x36
        /*093e*/ 	.short	(.L_38 - .L_37)
.L_37:
        /*0940*/ 	.word	0x00000008
.L_38:


//--------------------- .nv.callgraph             --------------------------
	.section	.nv.callgraph,"",@"SHT_CUDA_CALLGRAPH"
	.align	4
	.sectionentsize	8
	.align		4
        /*0000*/ 	.word	0x00000000
	.align		4
        /*0004*/ 	.word	0xffffffff
	.align		4
        /*0008*/ 	.word	0x00000000
	.align		4
        /*000c*/ 	.word	0xfffffffe
	.align		4
        /*0010*/ 	.word	0x00000000
	.align		4
        /*0014*/ 	.word	0xfffffffd
	.align		4
        /*0018*/ 	.word	0x00000000
	.align		4
        /*001c*/ 	.word	0xfffffffc


//--------------------- .nv.constant4             --------------------------
	.section	.nv.constant4,"a",@progbits
	.align	8
	.align		8
.nv.constant4:
        /*0000*/ 	.dword	_ZN39_INTERNAL_fb18995d_4_k_cu_df094a90_34384cuda3std3__45__cpo5beginE
	.align		8
        /*0008*/ 	.dword	_ZN39_INTERNAL_fb18995d_4_k_cu_df094a90_34384cuda3std3__45__cpo3endE
	.align		8
        /*0010*/ 	.dword	_ZN39_INTERNAL_fb18995d_4_k_cu_df094a90_34384cuda3std3__45__cpo6cbeginE
	.align		8
        /*0018*/ 	.dword	_ZN39_INTERNAL_fb18995d_4_k_cu_df094a90_34384cuda3std3__45__cpo4cendE
	.align		8
        /*0020*/ 	.dword	_ZN39_INTERNAL_fb18995d_4_k_cu_df094a90_34384cuda3std3__441_GLOBAL__N__fb18995d_4_k_cu_df094a90_34386ignoreE
	.align		8
        /*0028*/ 	.dword	_ZN39_INTERNAL_fb18995d_4_k_cu_df094a90_34384cuda3std3__419piecewise_constructE
	.align		8
        /*0030*/ 	.dword	_ZN39_INTERNAL_fb18995d_4_k_cu_df094a90_34384cuda3std3__48in_placeE
	.align		8
        /*0038*/ 	.dword	_ZN39_INTERNAL_fb18995d_4_k_cu_df094a90_34384cuda3std6ranges3__45__cpo4swapE
	.align		8
        /*0040*/ 	.dword	_ZN39_INTERNAL_fb18995d_4_k_cu_df094a90_34384cuda3std6ranges3__45__cpo9iter_moveE
	.align		8
        /*0048*/ 	.dword	_ZN39_INTERNAL_fb18995d_4_k_cu_df094a90_34384cute7productE
	.align		8
        /*0050*/ 	.dword	_ZN39_INTERNAL_fb18995d_4_k_cu_df094a90_34384cute1_E


//--------------------- .text._ZN7cutlass13device_kernelINS_4gemm6kernel13GemmUniversalIN4cute5tupleIJiiiiEEENS1_10collective13CollectiveMmaINS1_37MainloopSm90TmaGmmaWarpSpecializedFP8ILi28ENS5_IJNS4_1CILi2EEESB_NSA_ILi1EEEEEENS1_32KernelTmaWarpSpecializedPingpongEEENS5_IJNSA_ILi64EEESG_SG_EEENS_12float_e4m3_tENS5_IJlSC_lEEESI_SJ_NS4_8TiledMMAINS4_8MMA_AtomIJNS4_4SM904GMMA30MMA_64x64x32_F32E4M3E4M3_SS_TNILNSN_7ScaleInE1ELSP_1EEEEEENS4_6LayoutINS5_IJSC_SC_SC_EEENS5_IJNSA_ILi0EEESU_SU_EEEEENS5_IJNS4_10UnderscoreESX_SX_EEEEENS4_23SM90_TMA_LOAD_MULTICASTENS4_14ComposedLayoutINS4_7SwizzleILi2ELi4ELi3EEENS4_18smem_ptr_flag_bitsILi8EEENSS_INS5_IJNSA_ILi8EEESG_EEENS5_IJSG_SC_EEEEEEEvNS4_8identityES10_S1A_vS1B_EENS_8epilogue10collective6detail29Sm90TmaWarpSpecializedAdapterINS1E_15DefaultEpilogueISI_SJ_SJ_NS1D_6thread17LinearCombinationISI_Li1EffLNS1I_9ScaleType4KindE0ELNS_15FloatRoundStyleE2ESI_EENS1_15EpilogueDefaultEEEEEvvEEEEvNT_6ParamsE --------------------------
	.section	.text._ZN7cutlass13device_kernelINS_4gemm6kernel13GemmUniversalIN4cute5tupleIJiiiiEEENS1_10collective13CollectiveMmaINS1_37MainloopSm90TmaGmmaWarpSpecializedFP8ILi28ENS5_IJNS4_1CILi2EEESB_NSA_ILi1EEEEEENS1_32KernelTmaWarpSpecializedPingpongEEENS5_IJNSA_ILi64EEESG_SG_EEENS_12float_e4m3_tENS5_IJlSC_lEEESI_SJ_NS4_8TiledMMAINS4_8MMA_AtomIJNS4_4SM904GMMA30MMA_64x64x32_F32E4M3E4M3_SS_TNILNSN_7ScaleInE1ELSP_1EEEEEENS4_6LayoutINS5_IJSC_SC_SC_EEENS5_IJNSA_ILi0EEESU_SU_EEEEENS5_IJNS4_10UnderscoreESX_SX_EEEEENS4_23SM90_TMA_LOAD_MULTICASTENS4_14ComposedLayoutINS4_7SwizzleILi2ELi4ELi3EEENS4_18smem_ptr_flag_bitsILi8EEENSS_INS5_IJNSA_ILi8EEESG_EEENS5_IJSG_SC_EEEEEEEvNS4_8identityES10_S1A_vS1B_EENS_8epilogue10collective6detail29Sm90TmaWarpSpecializedAdapterINS1E_15DefaultEpilogueISI_SJ_SJ_NS1D_6thread17LinearCombinationISI_Li1EffLNS1I_9ScaleType4KindE0ELNS_15FloatRoundStyleE2ESI_EENS1_15EpilogueDefaultEEEEEvvEEEEvNT_6ParamsE,"ax",@progbits
	.align	128
.text._ZN7cutlass13device_kernelINS_4gemm6kernel13GemmUniversalIN4cute5tupleIJiiiiEEENS1_10collective13CollectiveMmaINS1_37MainloopSm90TmaGmmaWarpSpecializedFP8ILi28ENS5_IJNS4_1CILi2EEESB_NSA_ILi1EEEEEENS1_32KernelTmaWarpSpecializedPingpongEEENS5_IJNSA_ILi64EEESG_SG_EEENS_12float_e4m3_tENS5_IJlSC_lEEESI_SJ_NS4_8TiledMMAINS4_8MMA_AtomIJNS4_4SM904GMMA30MMA_64x64x32_F32E4M3E4M3_SS_TNILNSN_7ScaleInE1ELSP_1EEEEEENS4_6LayoutINS5_IJSC_SC_SC_EEENS5_IJNSA_ILi0EEESU_SU_EEEEENS5_IJNS4_10UnderscoreESX_SX_EEEEENS4_23SM90_TMA_LOAD_MULTICASTENS4_14ComposedLayoutINS4_7SwizzleILi2ELi4ELi3EEENS4_18smem_ptr_flag_bitsILi8EEENSS_INS5_IJNSA_ILi8EEESG_EEENS5_IJSG_SC_EEEEEEEvNS4_8identityES10_S1A_vS1B_EENS_8epilogue10collective6detail29Sm90TmaWarpSpecializedAdapterINS1E_15DefaultEpilogueISI_SJ_SJ_NS1D_6thread17LinearCombinationISI_Li1EffLNS1I_9ScaleType4KindE0ELNS_15FloatRoundStyleE2ESI_EENS1_15EpilogueDefaultEEEEEvvEEEEvNT_6ParamsE:
        .type           _ZN7cutlass13device_kernelINS_4gemm6kernel13GemmUniversalIN4cute5tupleIJiiiiEEENS1_10collective13CollectiveMmaINS1_37MainloopSm90TmaGmmaWarpSpecializedFP8ILi28ENS5_IJNS4_1CILi2EEESB_NSA_ILi1EEEEEENS1_32KernelTmaWarpSpecializedPingpongEEENS5_IJNSA_ILi64EEESG_SG_EEENS_12float_e4m3_tENS5_IJlSC_lEEESI_SJ_NS4_8TiledMMAINS4_8MMA_AtomIJNS4_4SM904GMMA30MMA_64x64x32_F32E4M3E4M3_SS_TNILNSN_7ScaleInE1ELSP_1EEEEEENS4_6LayoutINS5_IJSC_SC_SC_EEENS5_IJNSA_ILi0EEESU_SU_EEEEENS5_IJNS4_10UnderscoreESX_SX_EEEEENS4_23SM90_TMA_LOAD_MULTICASTENS4_14ComposedLayoutINS4_7SwizzleILi2ELi4ELi3EEENS4_18smem_ptr_flag_bitsILi8EEENSS_INS5_IJNSA_ILi8EEESG_EEENS5_IJSG_SC_EEEEEEEvNS4_8identityES10_S1A_vS1B_EENS_8epilogue10collective6detail29Sm90TmaWarpSpecializedAdapterINS1E_15DefaultEpilogueISI_SJ_SJ_NS1D_6thread17LinearCombinationISI_Li1EffLNS1I_9ScaleType4KindE0ELNS_15FloatRoundStyleE2ESI_EENS1_15EpilogueDefaultEEEEEvvEEEEvNT_6ParamsE,@function
        .size           _ZN7cutlass13device_kernelINS_4gemm6kernel13GemmUniversalIN4cute5tupleIJiiiiEEENS1_10collective13CollectiveMmaINS1_37MainloopSm90TmaGmmaWarpSpecializedFP8ILi28ENS5_IJNS4_1CILi2EEESB_NSA_ILi1EEEEEENS1_32KernelTmaWarpSpecializedPingpongEEENS5_IJNSA_ILi64EEESG_SG_EEENS_12float_e4m3_tENS5_IJlSC_lEEESI_SJ_NS4_8TiledMMAINS4_8MMA_AtomIJNS4_4SM904GMMA30MMA_64x64x32_F32E4M3E4M3_SS_TNILNSN_7ScaleInE1ELSP_1EEEEEENS4_6LayoutINS5_IJSC_SC_SC_EEENS5_IJNSA_ILi0EEESU_SU_EEEEENS5_IJNS4_10UnderscoreESX_SX_EEEEENS4_23SM90_TMA_LOAD_MULTICASTENS4_14ComposedLayoutINS4_7SwizzleILi2ELi4ELi3EEENS4_18smem_ptr_flag_bitsILi8EEENSS_INS5_IJNSA_ILi8EEESG_EEENS5_IJSG_SC_EEEEEEEvNS4_8identityES10_S1A_vS1B_EENS_8epilogue10collective6detail29Sm90TmaWarpSpecializedAdapterINS1E_15DefaultEpilogueISI_SJ_SJ_NS1D_6thread17LinearCombinationISI_Li1EffLNS1I_9ScaleType4KindE0ELNS_15FloatRoundStyleE2ESI_EENS1_15EpilogueDefaultEEEEEvvEEEEvNT_6ParamsE,(.L_x_193 - _ZN7cutlass13device_kernelINS_4gemm6kernel13GemmUniversalIN4cute5tupleIJiiiiEEENS1_10collective13CollectiveMmaINS1_37MainloopSm90TmaGmmaWarpSpecializedFP8ILi28ENS5_IJNS4_1CILi2EEESB_NSA_ILi1EEEEEENS1_32KernelTmaWarpSpecializedPingpongEEENS5_IJNSA_ILi64EEESG_SG_EEENS_12float_e4m3_tENS5_IJlSC_lEEESI_SJ_NS4_8TiledMMAINS4_8MMA_AtomIJNS4_4SM904GMMA30MMA_64x64x32_F32E4M3E4M3_SS_TNILNSN_7ScaleInE1ELSP_1EEEEEENS4_6LayoutINS5_IJSC_SC_SC_EEENS5_IJNSA_ILi0EEESU_SU_EEEEENS5_IJNS4_10UnderscoreESX_SX_EEEEENS4_23SM90_TMA_LOAD_MULTICASTENS4_14ComposedLayoutINS4_7SwizzleILi2ELi4ELi3EEENS4_18smem_ptr_flag_bitsILi8EEENSS_INS5_IJNSA_ILi8EEESG_EEENS5_IJSG_SC_EEEEEEEvNS4_8identityES10_S1A_vS1B_EENS_8epilogue10collective6detail29Sm90TmaWarpSpecializedAdapterINS1E_15DefaultEpilogueISI_SJ_SJ_NS1D_6thread17LinearCombinationISI_Li1EffLNS1I_9ScaleType4KindE0ELNS_15FloatRoundStyleE2ESI_EENS1_15EpilogueDefaultEEEEEvvEEEEvNT_6ParamsE)
        .other          _ZN7cutlass13device_kernelINS_4gemm6kernel13GemmUniversalIN4cute5tupleIJiiiiEEENS1_10collective13CollectiveMmaINS1_37MainloopSm90TmaGmmaWarpSpecializedFP8ILi28ENS5_IJNS4_1CILi2EEESB_NSA_ILi1EEEEEENS1_32KernelTmaWarpSpecializedPingpongEEENS5_IJNSA_ILi64EEESG_SG_EEENS_12float_e4m3_tENS5_IJlSC_lEEESI_SJ_NS4_8TiledMMAINS4_8MMA_AtomIJNS4_4SM904GMMA30MMA_64x64x32_F32E4M3E4M3_SS_TNILNSN_7ScaleInE1ELSP_1EEEEEENS4_6LayoutINS5_IJSC_SC_SC_EEENS5_IJNSA_ILi0EEESU_SU_EEEEENS5_IJNS4_10UnderscoreESX_SX_EEEEENS4_23SM90_TMA_LOAD_MULTICASTENS4_14ComposedLayoutINS4_7SwizzleILi2ELi4ELi3EEENS4_18smem_ptr_flag_bitsILi8EEENSS_INS5_IJNSA_ILi8EEESG_EEENS5_IJSG_SC_EEEEEEEvNS4_8identityES10_S1A_vS1B_EENS_8epilogue10collective6detail29Sm90TmaWarpSpecializedAdapterINS1E_15DefaultEpilogueISI_SJ_SJ_NS1D_6thread17LinearCombinationISI_Li1EffLNS1I_9ScaleType4KindE0ELNS_15FloatRoundStyleE2ESI_EENS1_15EpilogueDefaultEEEEEvvEEEEvNT_6ParamsE,@"STO_CUDA_ENTRY STV_DEFAULT"
_ZN7cutlass13device_kernelINS_4gemm6kernel13GemmUniversalIN4cute5tupleIJiiiiEEENS1_10collective13CollectiveMmaINS1_37MainloopSm90TmaGmmaWarpSpecializedFP8ILi28ENS5_IJNS4_1CILi2EEESB_NSA_ILi1EEEEEENS1_32KernelTmaWarpSpecializedPingpongEEENS5_IJNSA_ILi64EEESG_SG_EEENS_12float_e4m3_tENS5_IJlSC_lEEESI_SJ_NS4_8TiledMMAINS4_8MMA_AtomIJNS4_4SM904GMMA30MMA_64x64x32_F32E4M3E4M3_SS_TNILNSN_7ScaleInE1ELSP_1EEEEEENS4_6LayoutINS5_IJSC_SC_SC_EEENS5_IJNSA_ILi0EEESU_SU_EEEEENS5_IJNS4_10UnderscoreESX_SX_EEEEENS4_23SM90_TMA_LOAD_MULTICASTENS4_14ComposedLayoutINS4_7SwizzleILi2ELi4ELi3EEENS4_18smem_ptr_flag_bitsILi8EEENSS_INS5_IJNSA_ILi8EEESG_EEENS5_IJSG_SC_EEEEEEEvNS4_8identityES10_S1A_vS1B_EENS_8epilogue10collective6detail29Sm90TmaWarpSpecializedAdapterINS1E_15DefaultEpilogueISI_SJ_SJ_NS1D_6thread17LinearCombinationISI_Li1EffLNS1I_9ScaleType4KindE0ELNS_15FloatRoundStyleE2ESI_EENS1_15EpilogueDefaultEEEEEvvEEEEvNT_6ParamsE:
[----:B------:R-:W-:Y:S01]  /*0000*/  LDC R1, c[0x0][0x28] ;  /* 0x00000a00ff017b82 */ /* 0x000fe20000000800 */
[----:B------:R-:W0:Y:S01]  /*0010*/  S2R R11, SR_TID.X ;  /* 0x00000000000b7919 */ /* 0x000e220000002100 */
[----:B------:R-:W-:Y:S01]  /*0020*/  ELECT P0, URZ, PT ;  /* 0x00000000003f782f */ /* 0x000fe20003800000 */
[----:B------:R-:W-:Y:S01]  /*0030*/  BSSY B0, `(.L_x_0) ;  /* 0x000000f000007945 */ /* 0x000fe20003800000 */
[--C-:B0-----:R-:W-:Y:S02]  /*0040*/  SHF.R.U32.HI R0, RZ, 0x5, R11.reuse ;  /* 0x00000005ff007819 */ /* 0x101fe4000001160b */
[----:B------:R-:W-:-:S03]  /*0050*/  SHF.R.U32.HI R5, RZ, 0x7, R11 ;  /* 0x00000007ff057819 */ /* 0x000fc6000001160b */
[----:B------:R-:W0:Y:S04]  /*0060*/  SHFL.IDX PT, R2, R0, RZ, 0x1f ;  /* 0x00001fff00027589 */ /* 0x000e2800000e0000 */
[----:B------:R1:W2:Y:S01]  /*0070*/  SHFL.IDX PT, R6, R5, RZ, 0x1f ;  /* 0x00001fff05067589 */ /* 0x0002a200000e0000 */
[----:B0-----:R-:W-:-:S13]  /*0080*/  ISETP.NE.OR P0, PT, R2, RZ, !P0 ;  /* 0x000000ff0200720c */ /* 0x001fda0004705670 */
[----:B-12---:R-:W-:Y:S05]  /*0090*/  @P0 BRA `(.L_x_1) ;  /* 0x0000000000200947 */ /* 0x006fea0003800000 */
[----:B------:R-:W-:Y:S02]  /*00a0*/  ULDC.64 UR4, c[0x0][0x198] ;  /* 0x0000660000047ab9 */ /* 0x000fe40000000a00 */
[----:B------:R-:W-:Y:S02]  /*00b0*/  UIADD3 UR6, UP0, UR4, 0xf0, URZ ;  /* 0x000000f004067890 */ /* 0x000fe4000ff1e03f */
[----:B------:R-:W-:Y:S02]  /*00c0*/  UIADD3 UR4, UP1, UR4, 0x1f0, URZ ;  /* 0x000001f004047890 */ /* 0x000fe4000ff3e03f */
[----:B------:R-:W-:Y:S02]  /*00d0*/  UIADD3.X UR7, URZ, UR5, URZ, UP0, !UPT ;  /* 0x000000053f077290 */ /* 0x000fe400087fe43f */
[----:B------:R-:W-:-:S07]  /*00e0*/  UIADD3.X UR5, URZ, UR5, URZ, UP1, !UPT ;  /* 0x000000053f057290 */ /* 0x000fce0008ffe43f */
[----:B------:R0:W-:Y:S02]  /*00f0*/  UTMACCTL.PF [UR6] ;  /* 0x00000000060079b9 */ /* 0x0001e40008040000 */
[----:B------:R0:W-:Y:S02]  /*0100*/  UTMACCTL.PF [UR4] ;  /* 0x00000000040079b9 */ /* 0x0001e40008040000 */
[----:B0-----:R-:W-:Y:S01]  /*0110*/  NOP ;  /* 0x0000000000007918 */ /* 0x001fe20000000000 */
.L_x_1:
[----:B------:R-:W-:Y:S05]  /*0120*/  BSYNC B0 ;  /* 0x0000000000007941 */ /* 0x000fea0003800000 */
.L_x_0:
[----:B------:R-:W0:Y:S02]  /*0130*/  SHFL.IDX PT, R7, R0, RZ, 0x1f ;  /* 0x00001fff00077589 */ /* 0x000e2400000e0000 */
[----:B0-----:R-:W-:-:S13]  /*0140*/  ISETP.NE.AND P0, PT, R7, RZ, PT ;  /* 0x000000ff0700720c */ /* 0x001fda0003f05270 */
[----:B------:R-:W-:Y:S05]  /*0150*/  @P0 BRA `(.L_x_2) ;  /* 0x0000000400240947 */ /* 0x000fea0003800000 */
[----:B------:R-:W-:Y:S01]  /*0160*/  ELECT P0, URZ, PT ;  /* 0x00000000003f782f */ /* 0x000fe20003800000 */
[----:B------:R-:W-:-:S12]  /*0170*/  BSSY B0, `(.L_x_2) ;  /* 0x0000047000007945 */ /* 0x000fd80003800000 */
[----:B------:R-:W-:Y:S05]  /*0180*/  @!P0 BRA `(.L_x_3) ;  /* 0x0000000400148947 */ /* 0x000fea0003800000 */
[----:B------:R-:W0:Y:S01]  /*0190*/  S2UR UR8, SR_CgaCtaId ;  /* 0x00000000000879c3 */ /* 0x000e220000008800 */
[----:B------:R-:W-:Y:S01]  /*01a0*/  UMOV UR4, 0x400 ;  /* 0x0000040000047882 */ /* 0x000fe20000000000 */
[----:B------:R-:W-:Y:S01]  /*01b0*/  UMOV UR5, 0x1 ;  /* 0x0000000100057882 */ /* 0x000fe20000000000 */
[----:B------:R-:W-:Y:S02]  /*01c0*/  UMOV UR6, 0x3 ;  /* 0x0000000300067882 */ /* 0x000fe40000000000 */
[----:B------:R-:W-:-:S04]  /*01d0*/  UIADD3 UR6, -UR6, 0x100000, URZ ;  /* 0x0010000006067890 */ /* 0x000fc8000fffe13f */
[----:B------:R-:W-:Y:S02]  /*01e0*/  USHF.L.U32 UR7, UR6, 0xb, URZ ;  /* 0x0000000b06077899 */ /* 0x000fe4000800063f */
[----:B------:R-:W-:Y:S02]  /*01f0*/  USHF.L.U32 UR6, UR6, 0x1, URZ ;  /* 0x0000000106067899 */ /* 0x000fe4000800063f */
[----:B0-----:R-:W-:Y:S02]  /*0200*/  ULEA UR8, UR8, UR4, 0x18 ;  /* 0x0000000408087291 */ /* 0x001fe4000f8ec03f */
[----:B------:R-:W-:-:S04]  /*0210*/  UIADD3 UR4, -UR5, 0x100000, URZ ;  /* 0x0010000005047890 */ /* 0x000fc8000fffe13f */
[----:B------:R-:W-:Y:S02]  /*0220*/  USHF.L.U32 UR5, UR4, 0xb, URZ ;  /* 0x0000000b04057899 */ /* 0x000fe4000800063f */
[----:B------:R-:W-:Y:S01]  /*0230*/  USHF.L.U32 UR4, UR4, 0x1, URZ ;  /* 0x0000000104047899 */ /* 0x000fe2000800063f */
[----:B------:R-:W0:Y:S11]  /*0240*/  FENCE.VIEW.ASYNC.S ;  /* 0x00000000000073c6 */ /* 0x000e360000000000 */
[----:B0-----:R0:W1:Y:S01]  /*0250*/  SYNCS.EXCH.64 URZ, [UR8], UR4 ;  /* 0x00000004083f75b2 */ /* 0x0010620008000100 */
[----:B------:R0:W2:Y:S01]  /*0260*/  SYNCS.EXCH.64 URZ, [UR8+0xe0], UR6 ;  /* 0x0000e006083f75b2 */ /* 0x0000a20008000100 */
[----:B------:R0:W3:Y:S01]  /*0270*/  SYNCS.EXCH.64 URZ, [UR8+0x8], UR4 ;  /* 0x00000804083f75b2 */ /* 0x0000e20008000100 */
[----:B------:R0:W4:Y:S01]  /*0280*/  SYNCS.EXCH.64 URZ, [UR8+0xe8], UR6 ;  /* 0x0000e806083f75b2 */ /* 0x0001220008000100 */
[----:B------:R0:W0:Y:S01]  /*0290*/  SYNCS.EXCH.64 URZ, [UR8+0x10], UR4 ;  /* 0x00001004083f75b2 */ /* 0x0000220008000100 */
        /* <DEDUP_REMOVED lines=51> */
[----:B-1234-:R-:W-:Y:S01]  /*05d0*/  NOP ;  /* 0x0000000000007918 */ /* 0x01efe20000000000 */
.L_x_3:
[----:B0-----:R-:W-:Y:S05]  /*05e0*/  BSYNC B0 ;  /* 0x0000000000007941 */ /* 0x001fea0003800000 */
.L_x_2:
[----:B------:R-:W0:Y:S01]  /*05f0*/  SHFL.IDX PT, R3, R0, RZ, 0x1f ;  /* 0x00001fff00037589 */ /* 0x000e2200000e0000 */
[----:B------:R-:W-:Y:S01]  /*0600*/  SHF.R.S32.HI R4, RZ, 0x1f, R11 ;  /* 0x0000001fff047819 */ /* 0x000fe2000001140b */
[----:B------:R-:W1:Y:S01]  /*0610*/  S2UR UR12, SR_CTAID.X ;  /* 0x00000000000c79c3 */ /* 0x000e620000002500 */
[----:B------:R-:W-:Y:S01]  /*0620*/  ELECT P0, URZ, PT ;  /* 0x00000000003f782f */ /* 0x000fe20003800000 */
[----:B------:R2:W3:Y:S01]  /*0630*/  SHFL.IDX PT, R8, R0, RZ, 0x1f ;  /* 0x00001fff00087589 */ /* 0x0004e200000e0000 */
[----:B------:R-:W-:Y:S02]  /*0640*/  LEA.HI R4, R4, R11, RZ, 0x7 ;  /* 0x0000000b04047211 */ /* 0x000fe400078f38ff */
[----:B------:R-:W-:Y:S01]  /*0650*/  ELECT P1, URZ, PT ;  /* 0x00000000003f782f */ /* 0x000fe20003820000 */
[----:B------:R-:W-:Y:S01]  /*0660*/  NOP ;  /* 0x0000000000007918 */ /* 0x000fe20000000000 */
[----:B------:R-:W4:Y:S01]  /*0670*/  S2R R16, SR_CTAID.Y ;  /* 0x0000000000107919 */ /* 0x000f220000002600 */
[----:B------:R-:W-:Y:S01]  /*0680*/  LOP3.LUT R4, R4, 0xffffff80, RZ, 0xc0, !PT ;  /* 0xffffff8004047812 */ /* 0x000fe200078ec0ff */
[----:B------:R-:W-:Y:S01]  /*0690*/  ULDC UR4, c[0x0][0x150] ;  /* 0x0000540000047ab9 */ /* 0x000fe20000000800 */
[----:B------:R-:W5:Y:S01]  /*06a0*/  LDC R12, c[0x0][0x144] ;  /* 0x00005100ff0c7b82 */ /* 0x000f620000000800 */
[----:B------:R3:W5:Y:S01]  /*06b0*/  SHFL.IDX PT, R14, R5, RZ, 0x1f ;  /* 0x00001fff050e7589 */ /* 0x00076200000e0000 */
[----:B------:R-:W-:Y:S01]  /*06c0*/  UMOV UR11, 0x80 ;  /* 0x00000080000b7882 */ /* 0x000fe20000000000 */
[----:B------:R-:W-:Y:S01]  /*06d0*/  IMAD.IADD R10, R11, 0x1, -R4 ;  /* 0x000000010b0a7824 */ /* 0x000fe200078e0a04 */
[----:B------:R-:W-:Y:S01]  /*06e0*/  NOP ;  /* 0x0000000000007918 */ /* 0x000fe20000000000 */
[C---:B------:R-:W-:Y:S01]  /*06f0*/  VIADD R38, R6.reuse, 0xffffffff ;  /* 0xffffffff06267836 */ /* 0x040fe20000000000 */
[----:B------:R-:W-:-:S02]  /*0700*/  ISETP.NE.AND P5, PT, R6, RZ, PT ;  /* 0x000000ff0600720c */ /* 0x000fc40003fa5270 */
[----:B------:R-:W-:Y:S01]  /*0710*/  SHF.R.S32.HI R19, RZ, 0x1f, R10 ;  /* 0x0000001fff137819 */ /* 0x000fe2000001140a */
[----:B------:R-:W5:Y:S01]  /*0720*/  LDC R13, c[0x0][0x140] ;  /* 0x00005000ff0d7b82 */ /* 0x000f620000000800 */
[----:B------:R-:W-:Y:S02]  /*0730*/  ISETP.GE.U32.AND P6, PT, R38, 0x2, PT ;  /* 0x000000022600780c */ /* 0x000fe40003fc6070 */
[----:B0-----:R-:W-:Y:S02]  /*0740*/  ISETP.NE.OR P0, PT, R3, RZ, !P0 ;  /* 0x000000ff0300720c */ /* 0x001fe40004705670 */
[----:B------:R-:W-:Y:S02]  /*0750*/  LEA.HI R3, R19, R10, RZ, 0x3 ;  /* 0x0000000a13037211 */ /* 0x000fe400078f18ff */
[----:B-1----:R-:W-:Y:S01]  /*0760*/  I2FP.F32.U32 R4, UR12 ;  /* 0x0000000c00047c45 */ /* 0x002fe20008201000 */
[----:B------:R-:W0:Y:S01]  /*0770*/  LDC R27, c[0x0][0x148] ;  /* 0x00005200ff1b7b82 */ /* 0x000e220000000800 */
[----:B--2---:R-:W-:-:S02]  /*0780*/  SHF.R.S32.HI R0, RZ, 0x3, R3 ;  /* 0x00000003ff007819 */ /* 0x004fc40000011403 */
[----:B---3--:R-:W-:Y:S01]  /*0790*/  ISETP.NE.OR P1, PT, R8, RZ, !P1 ;  /* 0x000000ff0800720c */ /* 0x008fe20004f25670 */
[----:B------:R-:W-:Y:S01]  /*07a0*/  FMUL R9, R4, UR4 ;  /* 0x0000000404097c20 */ /* 0x000fe20008400000 */
[----:B------:R-:W-:Y:S01]  /*07b0*/  SHF.R.S32.HI R3, RZ, 0x1f, R3 ;  /* 0x0000001fff037819 */ /* 0x000fe20000011403 */
[----:B------:R-:W-:Y:S01]  /*07c0*/  ULDC UR4, c[0x0][0x154] ;  /* 0x0000550000047ab9 */ /* 0x000fe20000000800 */
[----:B------:R-:W-:Y:S01]  /*07d0*/  SHF.R.S32.HI R8, RZ, 0x1f, R7 ;  /* 0x0000001fff087819 */ /* 0x000fe20000011407 */
[----:B------:R-:W-:Y:S01]  /*07e0*/  VOTEU.ALL UP1, P0 ;  /* 0x00000000003f7886 */ /* 0x000fe20000020000 */
[----:B------:R-:W-:Y:S01]  /*07f0*/  LEA.HI R4, R3, R0, RZ, 0x2 ;  /* 0x0000000003047211 */ /* 0x000fe200078f10ff */
[----:B------:R-:W1:Y:S01]  /*0800*/  F2I.U32.TRUNC.NTZ R9, R9 ;  /* 0x0000000900097305 */ /* 0x000e62000020f000 */
[----:B------:R-:W-:Y:S01]  /*0810*/  LEA.HI R8, R8, R7, RZ, 0x2 ;  /* 0x0000000708087211 */ /* 0x000fe200078f10ff */
[----:B------:R-:W-:Y:S01]  /*0820*/  VOTEU.ALL UP0, P0 ;  /* 0x00000000003f7886 */ /* 0x000fe20000000000 */
[----:B------:R-:W-:Y:S01]  /*0830*/  SHF.R.S32.HI R3, RZ, 0x1f, R2 ;  /* 0x0000001fff037819 */ /* 0x000fe20000011402 */
[----:B------:R-:W2:Y:S01]  /*0840*/  @!UP1 S2UR UR7, SR_CgaCtaId ;  /* 0x00000000000799c3 */ /* 0x000ea20000008800 */
[----:B------:R-:W-:Y:S01]  /*0850*/  LOP3.LUT R5, R4, 0xfffffffc, RZ, 0xc0, !PT ;  /* 0xfffffffc04057812 */ /* 0x000fe200078ec0ff */
[----:B------:R-:W-:Y:S01]  /*0860*/  VOTEU.ALL UP2, P1 ;  /* 0x00000000003f7886 */ /* 0x000fe20000840000 */
[----:B------:R-:W-:Y:S01]  /*0870*/  LOP3.LUT R8, R8, 0x3ffffffc, RZ, 0xc0, !PT ;  /* 0x3ffffffc08087812 */ /* 0x000fe200078ec0ff */
[----:B------:R-:W-:Y:S01]  /*0880*/  @!UP1 UMOV UR6, 0x400 ;  /* 0x0000040000069882 */ /* 0x000fe20000000000 */
[----:B------:R-:W-:Y:S01]  /*0890*/  LEA.HI R3, R3, R2, RZ, 0x2 ;  /* 0x0000000203037211 */ /* 0x000fe200078f10ff */
[----:B------:R-:W-:Y:S01]  /*08a0*/  IMAD.IADD R5, R0, 0x1, -R5 ;  /* 0x0000000100057824 */ /* 0x000fe200078e0a05 */
[----:B------:R-:W-:Y:S01]  /*08b0*/  @!UP2 UMOV UR9, 0x400 ;  /* 0x000004000009a882 */ /* 0x000fe20000000000 */
[----:B------:R-:W-:Y:S01]  /*08c0*/  IMAD.IADD R8, R7, 0x1, -R8 ;  /* 0x0000000107087824 */ /* 0x000fe200078e0a08 */
[----:B------:R-:W-:Y:S01]  /*08d0*/  LOP3.LUT R3, R3, 0xfffffffc, RZ, 0xc0, !PT ;  /* 0xfffffffc03037812 */ /* 0x000fe200078ec0ff */
[----:B------:R-:W3:Y:S01]  /*08e0*/  @!UP2 S2UR UR10, SR_CgaCtaId ;  /* 0x00000000000aa9c3 */ /* 0x000ee20000008800 */
[----:B-1----:R-:W-:Y:S01]  /*08f0*/  IMAD.MOV R9, RZ, RZ, -R9 ;  /* 0x000000ffff097224 */ /* 0x002fe200078e0a09 */
[----:B------:R-:W-:Y:S01]  /*0900*/  VOTEU.ALL UP3, P1 ;  /* 0x00000000003f7886 */ /* 0x000fe20000860000 */
[----:B------:R-:W-:Y:S01]  /*0910*/  IMAD R5, R8, 0x4, R5 ;  /* 0x0000000408057824 */ /* 0x000fe200078e0205 */
[----:B------:R-:W-:Y:S01]  /*0920*/  VOTEU.ALL UP4, P1 ;  /* 0x00000000003f7886 */ /* 0x000fe20000880000 */
[----:B------:R-:W-:Y:S01]  /*0930*/  IMAD.IADD R18, R2, 0x1, -R3 ;  /* 0x0000000102127824 */ /* 0x000fe200078e0a03 */
[----:B----4-:R-:W-:Y:S01]  /*0940*/  I2FP.F32.U32 R2, R16 ;  /* 0x0000001000027245 */ /* 0x010fe20000201000 */
[----:B-----5:R-:W-:Y:S01]  /*0950*/  IMAD R25, R12, R9, UR12 ;  /* 0x0000000c0c197e24 */ /* 0x020fe2000f8e0209 */
[C---:B------:R-:W-:Y:S01]  /*0960*/  LEA.HI R0, R5.reuse, R5, RZ, 0x1 ;  /* 0x0000000505007211 */ /* 0x040fe200078f08ff */
[C---:B------:R-:W-:Y:S01]  /*0970*/  IMAD.SHL.U32 R12, R5.reuse, 0x4, RZ ;  /* 0x00000004050c7824 */ /* 0x040fe200078e00ff */
[----:B------:R-:W-:Y:S01]  /*0980*/  VOTEU.ALL UP5, P1 ;  /* 0x00000000003f7886 */ /* 0x000fe200008a0000 */
[----:B------:R-:W-:Y:S01]  /*0990*/  FMUL R2, R2, UR4 ;  /* 0x0000000402027c20 */ /* 0x000fe20008400000 */
[----:B------:R-:W-:Y:S01]  /*09a0*/  LOP3.LUT R0, R0, 0xfffffffe, RZ, 0xc0, !PT ;  /* 0xfffffffe00007812 */ /* 0x000fe200078ec0ff */
[----:B------:R-:W-:Y:S01]  /*09b0*/  UMOV UR4, 0x20 ;  /* 0x0000002000047882 */ /* 0x000fe20000000000 */
[----:B--2---:R-:W-:Y:S01]  /*09c0*/  @!UP1 ULEA UR8, UR7, UR6, 0x18 ;  /* 0x0000000607089291 */ /* 0x004fe2000f8ec03f */
[----:B------:R-:W-:Y:S01]  /*09d0*/  LOP3.LUT R12, R5, 0xc, R12, 0x78, !PT ;  /* 0x0000000c050c7812 */ /* 0x000fe200078e780c */
[----:B------:R-:W-:-:S04]  /*09e0*/  @!UP1 UIADD3 UR4, -UR4, 0x100000, URZ ;  /* 0x0010000004049890 */ /* 0x000fc8000fffe13f */
[----:B------:R-:W-:Y:S02]  /*09f0*/  @!UP1 USHF.L.U32 UR5, UR4, 0xb, URZ ;  /* 0x0000000b04059899 */ /* 0x000fe4000800063f */
[----:B------:R-:W-:Y:S01]  /*0a00*/  @!UP1 USHF.L.U32 UR4, UR4, 0x1, URZ ;  /* 0x0000000104049899 */ /* 0x000fe2000800063f */
[----:B------:R-:W-:Y:S01]  /*0a10*/  IMAD.IADD R0, R5, 0x1, -R0 ;  /* 0x0000000105007824 */ /* 0x000fe200078e0a00 */
[----:B------:R-:W1:Y:S01]  /*0a20*/  F2I.U32.TRUNC.NTZ R2, R2 ;  /* 0x0000000200027305 */ /* 0x000e62000020f000 */
[----:B------:R-:W-:-:S04]  /*0a30*/  @!UP2 UIADD3 UR6, -UR11, 0x100000, URZ ;  /* 0x001000000b06a890 */ /* 0x000fc8000fffe13f */
[----:B------:R-:W-:Y:S02]  /*0a40*/  @!UP2 USHF.L.U32 UR7, UR6, 0xb, URZ ;  /* 0x0000000b0607a899 */ /* 0x000fe4000800063f */
[----:B------:R-:W-:Y:S01]  /*0a50*/  @!UP2 USHF.L.U32 UR6, UR6, 0x1, URZ ;  /* 0x000000010606a899 */ /* 0x000fe2000800063f */
[----:B------:R-:W-:Y:S01]  /*0a60*/  ISETP.EQ.U32.AND P2, PT, R13, 0x1, PT ;  /* 0x000000010d00780c */ /* 0x000fe20003f42070 */
[----:B------:R-:W-:Y:S01]  /*0a70*/  VOTEU.ALL UP1, P0 ;  /* 0x00000000003f7886 */ /* 0x000fe20000020000 */
[----:B------:R-:W-:Y:S01]  /*0a80*/  ISETP.NE.AND P3, PT, R0, R25, PT ;  /* 0x000000190000720c */ /* 0x000fe20003f65270 */
[----:B------:R-:W-:Y:S01]  /*0a90*/  IMAD.MOV.U32 R13, RZ, RZ, 0x1 ;  /* 0x00000001ff0d7424 */ /* 0x000fe200078e00ff */
[----:B---3--:R-:W-:Y:S01]  /*0aa0*/  @!UP2 ULEA UR9, UR10, UR9, 0x18 ;  /* 0x000000090a09a291 */ /* 0x008fe2000f8ec03f */
[----:B------:R-:W-:Y:S01]  /*0ab0*/  LOP3.LUT P0, RZ, R10, 0x7, RZ, 0xc0, !PT ;  /* 0x000000070aff7812 */ /* 0x000fe2000780c0ff */
[----:B------:R-:W-:Y:S01]  /*0ac0*/  VOTEU.ALL UP2, P1 ;  /* 0x00000000003f7886 */ /* 0x000fe20000840000 */
[----:B------:R-:W-:Y:S01]  /*0ad0*/  ISETP.NE.AND P1, PT, R18, 0x3, PT ;  /* 0x000000031200780c */ /* 0x000fe20003f25270 */
[----:B------:R-:W2:Y:S02]  /*0ae0*/  FENCE.VIEW.ASYNC.S ;  /* 0x00000000000073c6 */ /* 0x000ea40000000000 */
[----:B--2---:R2:W3:Y:S01]  /*0af0*/  @!UP0 SYNCS.EXCH.64 URZ, [UR8+0x1f0], UR4 ;  /* 0x0001f004083f85b2 */ /* 0x0044e20008000100 */
[----:B------:R-:W-:-:S02]  /*0b00*/  ISETP.LT.U32.AND P0, PT, R12, 0x4, !P0 ;  /* 0x000000040c00780c */ /* 0x000fc40004701070 */
[----:B------:R-:W-:Y:S01]  /*0b10*/  ISETP.EQ.OR P1, PT, R18, RZ, !P1 ;  /* 0x000000ff1200720c */ /* 0x000fe20004f22670 */
[----:B-1----:R-:W-:Y:S01]  /*0b20*/  IMAD.MOV R24, RZ, RZ, -R2 ;  /* 0x000000ffff187224 */ /* 0x002fe200078e0a02 */
[----:B------:R-:W-:Y:S02]  /*0b30*/  R2UR UR15, R14 ;  /* 0x000000000e0f72ca */ /* 0x000fe400000e0000 */
[----:B------:R-:W-:Y:S01]  /*0b40*/  @P3 LEA.HI R0, R12, R12, RZ, 0x1 ;  /* 0x0000000c0c003211 */ /* 0x000fe200078f08ff */
[----:B0-----:R-:W-:Y:S01]  /*0b50*/  IMAD R3, R27, R24, R16 ;  /* 0x000000181b037224 */ /* 0x001fe200078e0210 */
[----:B------:R-:W-:Y:S02]  /*0b60*/  ISETP.EQ.AND P1, PT, R6, RZ, P1 ;  /* 0x000000ff0600720c */ /* 0x000fe40000f22270 */
[----:B------:R-:W-:Y:S02]  /*0b70*/  @P3 SHF.R.S32.HI R0, RZ, 0x1, R0 ;  /* 0x00000001ff003819 */ /* 0x000fe40000011400 */
[----:B------:R-:W-:Y:S01]  /*0b80*/  SEL R7, RZ, 0x1, !P1 ;  /* 0x00000001ff077807 */ /* 0x000fe20004800000 */
[----:B------:R2:W0:Y:S01]  /*0b90*/  @!UP1 SYNCS.EXCH.64 URZ, [UR8+0x1f8], UR4 ;  /* 0x0001f804083f95b2 */ /* 0x0004220008000100 */
[----:B------:R-:W-:Y:S01]  /*0ba0*/  @P3 ISETP.NE.AND P4, PT, R0, R3, PT ;  /* 0x000000030000320c */ /* 0x000fe20003f85270 */
[----:B------:R-:W-:Y:S01]  /*0bb0*/  NOP ;  /* 0x0000000000007918 */ /* 0x000fe20000000000 */
[----:B------:R-:W-:-:S02]  /*0bc0*/  SEL R0, RZ, 0x1, !P0 ;  /* 0x00000001ff007807 */ /* 0x000fc40004000000 */
[----:B------:R-:W-:Y:S02]  /*0bd0*/  @P3 SEL R13, RZ, 0x1, P4 ;  /* 0x00000001ff0d3807 */ /* 0x000fe40002000000 */
[----:B------:R-:W-:Y:S02]  /*0be0*/  SEL R7, R7, 0x2, P6 ;  /* 0x0000000207077807 */ /* 0x000fe40003000000 */
[----:B------:R-:W-:Y:S01]  /*0bf0*/  LOP3.LUT R13, R13, R0, RZ, 0xc0, !PT ;  /* 0x000000000d0d7212 */ /* 0x000fe200078ec0ff */
[----:B------:R2:W1:Y:S01]  /*0c00*/  @!UP2 SYNCS.EXCH.64 URZ, [UR9+0x1d0], UR6 ;  /* 0x0001d006093fa5b2 */ /* 0x0004620008000100 */
[----:B------:R2:W4:Y:S01]  /*0c10*/  @!UP3 SYNCS.EXCH.64 URZ, [UR9+0x1d8], UR6 ;  /* 0x0001d806093fb5b2 */ /* 0x0005220008000100 */
[----:B------:R2:W0:Y:S01]  /*0c20*/  @!UP4 SYNCS.EXCH.64 URZ, [UR9+0x1e0], UR6 ;  /* 0x0001e006093fc5b2 */ /* 0x0004220008000100 */
[----:B------:R2:W0:Y:S01]  /*0c30*/  @!UP5 SYNCS.EXCH.64 URZ, [UR9+0x1e8], UR6 ;  /* 0x0001e806093fd5b2 */ /* 0x0004220008000100 */
[----:B------:R-:W-:Y:S01]  /*0c40*/  NOP ;  /* 0x0000000000007918 */ /* 0x000fe20000000000 */
[----:B--23--:R-:W-:Y:S05]  /*0c50*/  @!P2 BRA `(.L_x_4) ;  /* 0x000000000008a947 */ /* 0x00cfea0003800000 */
[----:B01--4-:R-:W-:Y:S01]  /*0c60*/  UCGABAR_ARV ;  /* 0x00000000000079c7 */ /* 0x013fe20008000000 */
[----:B------:R-:W-:Y:S05]  /*0c70*/  BRA `(.L_x_5) ;  /* 0x0000000000047947 */ /* 0x000fea0003800000 */
.L_x_4:
[----:B01--4-:R-:W-:Y:S01]  /*0c80*/  NOP ;  /* 0x0000000000007918 */ /* 0x013fe20000000000 */
.L_x_5:
[----:B------:R-:W-:Y:S01]  /*0c90*/  ULDC.64 UR4, c[0x0][0x598] ;  /* 0x0001660000047ab9 */ /* 0x000fe20000000a00 */
[----:B------:R-:W-:Y:S01]  /*0ca0*/  ULDC.64 UR20, c[0x0][0x208] ;  /* 0x0000820000147ab9 */ /* 0x000fe20000000a00 */
[----:B------:R-:W-:-:S04]  /*0cb0*/  ISETP.NE.U32.AND P0, PT, RZ, UR4, PT ;  /* 0x00000004ff007c0c */ /* 0x000fc8000bf05070 */
[----:B------:R-:W-:-:S13]  /*0cc0*/  ISETP.NE.AND.EX P0, PT, RZ, UR5, PT, P0 ;  /* 0x00000005ff007c0c */ /* 0x000fda000bf05300 */
[----:B------:R-:W-:Y:S05]  /*0cd0*/  @!P0 BRA `(.L_x_6) ;  /* 0x00000000001c8947 */ /* 0x000fea0003800000 */
[----:B------:R-:W0:Y:S02]  /*0ce0*/  LDC.64 R2, c[0x0][0x598] ;  /* 0x00016600ff027b82 */ /* 0x000e240000000a00 */
[----:B0-----:R-:W2:Y:S02]  /*0cf0*/  LDG.E.64 R2, desc[UR20][R2.64] ;  /* 0x0000001402027981 */ /* 0x001ea4000c1e1b00 */
[----:B--2---:R-:W-:-:S04]  /*0d00*/  ISETP.NE.U32.AND P0, PT, R2, RZ, PT ;  /* 0x000000ff0200720c */ /* 0x004fc80003f05070 */
[----:B------:R-:W-:-:S13]  /*0d10*/  ISETP.NE.AND.EX P0, PT, R3, RZ, PT, P0 ;  /* 0x000000ff0300720c */ /* 0x000fda0003f05300 */
[----:B------:R-:W-:Y:S05]  /*0d20*/  @!P0 BRA `(.L_x_6) ;  /* 0x0000000000088947 */ /* 0x000fea0003800000 */
[----:B------:R0:W5:Y:S01]  /*0d30*/  LD.E R14, desc[UR20][R2.64] ;  /* 0x00000014020e7980 */ /* 0x000162000c101900 */
[----:B------:R-:W-:Y:S05]  /*0d40*/  BRA `(.L_x_7) ;  /* 0x0000000000207947 */ /* 0x000fea0003800000 */
.L_x_6:
[----:B------:R-:W-:Y:S02]  /*0d50*/  ULDC.64 UR4, c[0x0][0x588] ;  /* 0x0001620000047ab9 */ /* 0x000fe40000000a00 */
[----:B------:R-:W-:-:S04]  /*0d60*/  ISETP.NE.U32.AND P0, PT, RZ, UR4, PT ;  /* 0x00000004ff007c0c */ /* 0x000fc8000bf05070 */
[----:B------:R-:W-:-:S13]  /*0d70*/  ISETP.NE.AND.EX P0, PT, RZ, UR5, PT, P0 ;  /* 0x00000005ff007c0c */ /* 0x000fda000bf05300 */
[----:B------:R-:W-:Y:S05]  /*0d80*/  @!P0 BRA `(.L_x_8) ;  /* 0x00000000000c8947 */ /* 0x000fea0003800000 */
[----:B------:R-:W0:Y:S02]  /*0d90*/  LDC.64 R14, c[0x0][0x588] ;  /* 0x00016200ff0e7b82 */ /* 0x000e240000000a00 */
[----:B0-----:R1:W5:Y:S01]  /*0da0*/  LDG.E R14, desc[UR20][R14.64] ;  /* 0x000000140e0e7981 */ /* 0x001362000c1e1900 */
[----:B------:R-:W-:Y:S05]  /*0db0*/  BRA `(.L_x_7) ;  /* 0x0000000000047947 */ /* 0x000fea0003800000 */
.L_x_8:
[----:B------:R-:W2:Y:S02]  /*0dc0*/  LDC R14, c[0x0][0x580] ;  /* 0x00016000ff0e7b82 */ /* 0x000ea40000000800 */
.L_x_7:
[----:B------:R-:W-:Y:S02]  /*0dd0*/  ULDC.64 UR4, c[0x0][0x5a0] ;  /* 0x0001680000047ab9 */ /* 0x000fe40000000a00 */
[----:B------:R-:W-:-:S04]  /*0de0*/  ISETP.NE.U32.AND P0, PT, RZ, UR4, PT ;  /* 0x00000004ff007c0c */ /* 0x000fc8000bf05070 */
[----:B------:R-:W-:-:S13]  /*0df0*/  ISETP.NE.AND.EX P0, PT, RZ, UR5, PT, P0 ;  /* 0x00000005ff007c0c */ /* 0x000fda000bf05300 */
[----:B------:R-:W-:Y:S05]  /*0e00*/  @!P0 BRA `(.L_x_9) ;  /* 0x00000000001c8947 */ /* 0x000fea0003800000 */
[----:B0-----:R-:W0:Y:S02]  /*0e10*/  LDC.64 R2, c[0x0][0x5a0] ;  /* 0x00016800ff027b82 */ /* 0x001e240000000a00 */
[----:B0-----:R-:W3:Y:S02]  /*0e20*/  LDG.E.64 R2, desc[UR20][R2.64] ;  /* 0x0000001402027981 */ /* 0x001ee4000c1e1b00 */
[----:B---3--:R-:W-:-:S04]  /*0e30*/  ISETP.NE.U32.AND P0, PT, R2, RZ, PT ;  /* 0x000000ff0200720c */ /* 0x008fc80003f05070 */
[----:B------:R-:W-:-:S13]  /*0e40*/  ISETP.NE.AND.EX P0, PT, R3, RZ, PT, P0 ;  /* 0x000000ff0300720c */ /* 0x000fda0003f05300 */
[----:B------:R-:W-:Y:S05]  /*0e50*/  @!P0 BRA `(.L_x_9) ;  /* 0x0000000000088947 */ /* 0x000fea0003800000 */
[----:B-1----:R0:W5:Y:S01]  /*0e60*/  LD.E R15, desc[UR20][R2.64] ;  /* 0x00000014020f7980 */ /* 0x002162000c101900 */
[----:B------:R-:W-:Y:S05]  /*0e70*/  BRA `(.L_x_10) ;  /* 0x0000000000207947 */ /* 0x000fea0003800000 */
.L_x_9:
[----:B------:R-:W-:Y:S02]  /*0e80*/  ULDC.64 UR4, c[0x0][0x590] ;  /* 0x0001640000047ab9 */ /* 0x000fe40000000a00 */
[----:B------:R-:W-:-:S04]  /*0e90*/  ISETP.NE.U32.AND P0, PT, RZ, UR4, PT ;  /* 0x00000004ff007c0c */ /* 0x000fc8000bf05070 */
[----:B------:R-:W-:-:S13]  /*0ea0*/  ISETP.NE.AND.EX P0, PT, RZ, UR5, PT, P0 ;  /* 0x00000005ff007c0c */ /* 0x000fda000bf05300 */
[----:B------:R-:W-:Y:S05]  /*0eb0*/  @!P0 BRA `(.L_x_11) ;  /* 0x00000000000c8947 */ /* 0x000fea0003800000 */
[----:B0-----:R-:W1:Y:S02]  /*0ec0*/  LDC.64 R2, c[0x0][0x590] ;  /* 0x00016400ff027b82 */ /* 0x001e640000000a00 */
[----:B-1----:R1:W5:Y:S01]  /*0ed0*/  LDG.E R15, desc[UR20][R2.64] ;  /* 0x00000014020f7981 */ /* 0x002362000c1e1900 */
[----:B------:R-:W-:Y:S05]  /*0ee0*/  BRA `(.L_x_10) ;  /* 0x0000000000047947 */ /* 0x000fea0003800000 */
.L_x_11:
[----:B-1----:R-:W3:Y:S02]  /*0ef0*/  LDC R15, c[0x0][0x584] ;  /* 0x00016100ff0f7b82 */ /* 0x002ee40000000800 */
.L_x_10:
[----:B------:R-:W4:Y:S01]  /*0f00*/  LDC R0, c[0x0][0x65c] ;  /* 0x00019700ff007b82 */ /* 0x000f220000000800 */
[----:B------:R-:W-:Y:S01]  /*0f10*/  ULDC UR8, c[0x0][0x28c] ;  /* 0x0000a30000087ab9 */ /* 0x000fe20000000800 */
[----:B------:R-:W-:Y:S01]  /*0f20*/  ISETP.NE.AND P0, PT, R6, 0x2, PT ;  /* 0x000000020600780c */ /* 0x000fe20003f05270 */
[----:B------:R-:W-:Y:S01]  /*0f30*/  UIADD3 UR8, UR8, 0x3f, URZ ;  /* 0x0000003f08087890 */ /* 0x000fe2000fffe03f */
[----:B------:R-:W-:Y:S01]  /*0f40*/  IMAD.U32 R4, RZ, RZ, UR12 ;  /* 0x0000000cff047e24 */ /* 0x000fe2000f8e00ff */
[----:B------:R-:W-:Y:S01]  /*0f50*/  UMOV UR5, URZ ;  /* 0x0000003f00057c82 */ /* 0x000fe20008000000 */
[----:B------:R-:W-:Y:S01]  /*0f60*/  UMOV UR4, URZ ;  /* 0x0000003f00047c82 */ /* 0x000fe20008000000 */
[----:B------:R-:W-:-:S04]  /*0f70*/  USHF.R.S32.HI UR9, URZ, 0x1f, UR8 ;  /* 0x0000001f3f097899 */ /* 0x000fc80008011408 */
[----:B------:R-:W-:-:S04]  /*0f80*/  ULEA.HI UR9, UR9, UR8, URZ, 0x6 ;  /* 0x0000000809097291 */ /* 0x000fc8000f8f303f */
[----:B------:R-:W-:Y:S01]  /*0f90*/  USHF.R.S32.HI UR13, URZ, 0x6, UR9 ;  /* 0x000000063f0d7899 */ /* 0x000fe20008011409 */
[----:B----4-:R-:W-:-:S13]  /*0fa0*/  ISETP.NE.AND P4, PT, R0, 0x1, PT ;  /* 0x000000010000780c */ /* 0x010fda0003f85270 */
[----:B01----:R-:W0:Y:S01]  /*0fb0*/  @P4 LDC R3, c[0x0][0x10] ;  /* 0x00000400ff034b82 */ /* 0x003e220000000800 */
[----:B------:R-:W-:Y:S02]  /*0fc0*/  @P4 IMAD.MOV.U32 R17, RZ, RZ, RZ ;  /* 0x000000ffff114224 */ /* 0x000fe400078e00ff */
[----:B------:R-:W-:-:S05]  /*0fd0*/  @P4 IMAD.MOV.U32 R5, RZ, RZ, RZ ;  /* 0x000000ffff054224 */ /* 0x000fca00078e00ff */
[----:B------:R-:W1:Y:S01]  /*0fe0*/  @!P4 LDC R9, c[0x0][0xc] ;  /* 0x00000300ff09cb82 */ /* 0x000e620000000800 */
[----:B------:R-:W-:Y:S01]  /*0ff0*/  ULDC UR6, c[0x0][0xc] ;  /* 0x0000030000067ab9 */ /* 0x000fe20000000800 */
[----:B------:R-:W-:Y:S02]  /*1000*/  ULDC UR7, c[0x0][0x10] ;  /* 0x0000040000077ab9 */ /* 0x000fe40000000800 */
[----:B------:R-:W-:-:S04]  /*1010*/  UIMAD.WIDE.U32 UR6, UR6, UR7, URZ ;  /* 0x00000007060672a5 */ /* 0x000fc8000f8e003f */
[----:B------:R-:W4:Y:S01]  /*1020*/  LDC R8, c[0x0][0x14] ;  /* 0x00000500ff087b82 */ /* 0x000f220000000800 */
[----:B0-----:R-:W-:-:S04]  /*1030*/  @P4 IMAD.WIDE.U32 R2, R3, UR12, R16 ;  /* 0x0000000c03024c25 */ /* 0x001fc8000f8e0010 */
[----:B------:R-:W-:Y:S02]  /*1040*/  @P4 IMAD.IADD R3, R3, 0x1, R5 ;  /* 0x0000000103034824 */ /* 0x000fe400078e0205 */
[----:B------:R-:W-:Y:S02]  /*1050*/  IMAD.MOV.U32 R5, RZ, RZ, RZ ;  /* 0x000000ffff057224 */ /* 0x000fe400078e00ff */
[----:B-1----:R-:W-:-:S04]  /*1060*/  @!P4 IMAD.WIDE.U32 R4, R16, R9, R4 ;  /* 0x000000091004c225 */ /* 0x002fc800078e0004 */
[----:B------:R-:W-:Y:S02]  /*1070*/  @!P4 IMAD.MOV.U32 R2, RZ, RZ, R4 ;  /* 0x000000ffff02c224 */ /* 0x000fe400078e0004 */
[C---:B----4-:R-:W-:Y:S02]  /*1080*/  IMAD R21, R8.reuse, UR7, RZ ;  /* 0x0000000708157c24 */ /* 0x050fe4000f8e02ff */
[----:B------:R-:W-:Y:S01]  /*1090*/  IMAD.WIDE.U32 R8, R8, UR6, RZ ;  /* 0x0000000608087c25 */ /* 0x000fe2000f8e00ff */
[----:B------:R-:W-:-:S03]  /*10a0*/  ULDC.64 UR6, c[0x0][0x650] ;  /* 0x0001940000067ab9 */ /* 0x000fc60000000a00 */
[----:B------:R-:W-:Y:S02]  /*10b0*/  @!P4 IMAD.MOV.U32 R3, RZ, RZ, R5 ;  /* 0x000000ffff03c224 */ /* 0x000fe400078e0005 */
[----:B------:R-:W-:Y:S01]  /*10c0*/  IMAD.IADD R0, R9, 0x1, R21 ;  /* 0x0000000109007824 */ /* 0x000fe200078e0215 */
[----:B------:R-:W-:Y:S06]  /*10d0*/  @P0 BRA `(.L_x_12) ;  /* 0x0000000000200947 */ /* 0x000fec0003800000 */
[----:B------:R-:W-:Y:S01]  /*10e0*/  USHF.R.U32.HI UR4, URZ, 0x2, UR13 ;  /* 0x000000023f047899 */ /* 0x000fe2000801160d */
[----:B------:R-:W-:Y:S01]  /*10f0*/  IADD3 R2, P0, R2, R8, RZ ;  /* 0x0000000802027210 */ /* 0x000fe20007f1e0ff */
[----:B------:R-:W-:Y:S02]  /*1100*/  UISETP.GE.U32.AND UP0, UPT, UR13, 0x1c, UPT ;  /* 0x0000001c0d00788c */ /* 0x000fe4000bf06070 */
[----:B------:R-:W-:Y:S02]  /*1110*/  UIMAD.WIDE.U32 UR4, UR4, 0x24924925, URZ ;  /* 0x24924925040478a5 */ /* 0x000fe4000f8e003f */
[----:B------:R-:W-:-:S05]  /*1120*/  IMAD.X R3, R0, 0x1, R3, P0 ;  /* 0x0000000100037824 */ /* 0x000fca00000e0603 */
[----:B------:R-:W-:Y:S02]  /*1130*/  UMOV UR4, URZ ;  /* 0x0000003f00047c82 */ /* 0x000fe40008000000 */
[----:B------:R-:W-:Y:S02]  /*1140*/  @UP0 ULOP3.LUT UR4, UR5, 0x1, URZ, 0xc0, !UPT ;  /* 0x0000000105040892 */ /* 0x000fe4000f8ec03f */
[----:B------:R-:W-:-:S12]  /*1150*/  UIMAD UR5, UR5, -0x1c, UR13 ;  /* 0xffffffe4050578a4 */ /* 0x000fd8000f8e020d */
.L_x_12:
[----:B------:R-:W-:Y:S01]  /*1160*/  ISETP.GE.U32.AND P0, PT, R2, UR6, PT ;  /* 0x0000000602007c0c */ /* 0x000fe2000bf06070 */
[----:B------:R-:W-:Y:S01]  /*1170*/  IMAD.MOV.U32 R6, RZ, RZ, -0x1 ;  /* 0xffffffffff067424 */ /* 0x000fe200078e00ff */
[----:B------:R-:W-:Y:S01]  /*1180*/  PRMT R20, RZ, 0x7610, R20 ;  /* 0x00007610ff147816 */ /* 0x000fe20000000014 */
[----:B------:R-:W-:Y:S01]  /*1190*/  IMAD.MOV.U32 R4, RZ, RZ, -0x1 ;  /* 0xffffffffff047424 */ /* 0x000fe200078e00ff */
[----:B------:R-:W-:Y:S01]  /*11a0*/  ISETP.GE.U32.AND.EX P0, PT, R3, UR7, PT, P0 ;  /* 0x0000000703007c0c */ /* 0x000fe2000bf06100 */
[----:B------:R-:W-:-:S12]  /*11b0*/  IMAD.MOV.U32 R5, RZ, RZ, -0x1 ;  /* 0xffffffffff057424 */ /* 0x000fd800078e00ff */
[----:B------:R-:W-:Y:S05]  /*11c0*/  @P0 BRA `(.L_x_13) ;  /* 0x0000000400240947 */ /* 0x000fea0003800000 */
[----:B------:R-:W0:Y:S01]  /*11d0*/  LDC.64 R30, c[0x0][0x628] ;  /* 0x00018a00ff1e7b82 */ /* 0x000e220000000a00 */
[----:B------:R-:W-:Y:S02]  /*11e0*/  IMAD.MOV.U32 R4, RZ, RZ, R2 ;  /* 0x000000ffff047224 */ /* 0x000fe400078e0002 */
[----:B------:R-:W-:-:S05]  /*11f0*/  IMAD.MOV.U32 R5, RZ, RZ, R3 ;  /* 0x000000ffff057224 */ /* 0x000fca00078e0003 */
[----:B------:R-:W1:Y:S08]  /*1200*/  LDC R6, c[0x0][0x630] ;  /* 0x00018c00ff067b82 */ /* 0x000e700000000800 */
[----:B------:R-:W4:Y:S01]  /*1210*/  LDC.64 R32, c[0x0][0x620] ;  /* 0x00018800ff207b82 */ /* 0x000f220000000a00 */
[----:B0-----:R-:W-:-:S04]  /*1220*/  ISETP.NE.U32.AND P0, PT, R30, RZ, PT ;  /* 0x000000ff1e00720c */ /* 0x001fc80003f05070 */
[----:B------:R-:W-:-:S13]  /*1230*/  ISETP.NE.AND.EX P0, PT, R31, RZ, PT, P0 ;  /* 0x000000ff1f00720c */ /* 0x000fda0003f05300 */
[----:B-1--4-:R-:W-:Y:S05]  /*1240*/  @!P0 BRA `(.L_x_14) ;  /* 0x0000000000288947 */ /* 0x012fea0003800000 */
[----:B------:R-:W0:Y:S02]  /*1250*/  LDC R23, c[0x0][0x634] ;  /* 0x00018d00ff177b82 */ /* 0x000e240000000800 */
[----:B0-----:R-:W-:-:S05]  /*1260*/  IADD3 R23, P0, R2, R23, RZ ;  /* 0x0000001702177210 */ /* 0x001fca0007f1e0ff */
[----:B------:R-:W-:-:S04]  /*1270*/  IMAD.X R29, RZ, RZ, R3, P0 ;  /* 0x000000ffff1d7224 */ /* 0x000fc800000e0603 */
[----:B------:R-:W-:-:S04]  /*1280*/  IMAD.WIDE.U32 R4, R29, R30, RZ ;  /* 0x0000001e1d047225 */ /* 0x000fc800078e00ff */
[----:B------:R-:W-:-:S04]  /*1290*/  IMAD.WIDE.U32 R20, P0, R23, R31, R4 ;  /* 0x0000001f17147225 */ /* 0x000fc80007800004 */
[----:B------:R-:W-:-:S04]  /*12a0*/  IMAD.WIDE.U32 R4, R23, R30, RZ ;  /* 0x0000001e17047225 */ /* 0x000fc800078e00ff */
[----:B------:R-:W-:Y:S01]  /*12b0*/  IMAD.X R23, RZ, RZ, RZ, P0 ;  /* 0x000000ffff177224 */ /* 0x000fe200000e06ff */
[----:B------:R-:W-:Y:S01]  /*12c0*/  IADD3 RZ, P0, R5, R20, RZ ;  /* 0x0000001405ff7210 */ /* 0x000fe20007f1e0ff */
[----:B------:R-:W-:-:S04]  /*12d0*/  IMAD.MOV.U32 R22, RZ, RZ, R21 ;  /* 0x000000ffff167224 */ /* 0x000fc800078e0015 */
[----:B------:R-:W-:-:S08]  /*12e0*/  IMAD.WIDE.U32.X R4, R29, R31, R22, P0 ;  /* 0x0000001f1d047225 */ /* 0x000fd000000e0416 */
.L_x_14:
[----:B------:R-:W0:Y:S01]  /*12f0*/  LDC.64 R34, c[0x0][0x640] ;  /* 0x00019000ff227b82 */ /* 0x000e220000000a00 */
[-CC-:B------:R-:W-:Y:S01]  /*1300*/  SHF.R.U64 R36, R4, R6.reuse, R5.reuse ;  /* 0x0000000604247219 */ /* 0x180fe20000001205 */
[----:B------:R-:W-:Y:S01]  /*1310*/  IMAD.MOV.U32 R39, RZ, RZ, 0x1 ;  /* 0x00000001ff277424 */ /* 0x000fe200078e00ff */
[----:B------:R-:W-:Y:S02]  /*1320*/  SHF.R.U32.HI R4, RZ, R6, R5 ;  /* 0x00000006ff047219 */ /* 0x000fe40000011605 */
[----:B------:R-:W-:-:S03]  /*1330*/  IADD3 R21, P0, RZ, -R36, RZ ;  /* 0x80000024ff157210 */ /* 0x000fc60007f1e0ff */
[----:B------:R-:W1:Y:S02]  /*1340*/  LDC R20, c[0x0][0x618] ;  /* 0x00018600ff147b82 */ /* 0x000e640000000800 */
[----:B------:R-:W-:-:S04]  /*1350*/  IMAD.X R5, RZ, RZ, ~R4, P0 ;  /* 0x000000ffff057224 */ /* 0x000fc800000e0e04 */
[-C--:B------:R-:W-:Y:S02]  /*1360*/  IMAD R6, R5, R32.reuse, RZ ;  /* 0x0000002005067224 */ /* 0x080fe400078e02ff */
[----:B------:R-:W4:Y:S01]  /*1370*/  LDC R23, c[0x0][0x608] ;  /* 0x00018200ff177b82 */ /* 0x000f220000000800 */
[----:B------:R-:W-:-:S04]  /*1380*/  IMAD.WIDE.U32 R4, R21, R32, R2 ;  /* 0x0000002015047225 */ /* 0x000fc800078e0002 */
[----:B------:R-:W-:-:S03]  /*1390*/  IMAD R21, R21, R33, R6 ;  /* 0x0000002115157224 */ /* 0x000fc600078e0206 */
[----:B------:R-:W2:Y:S01]  /*13a0*/  LDC R26, c[0x0][0x658] ;  /* 0x00019600ff1a7b82 */ /* 0x000ea20000000800 */
[----:B------:R-:W-:Y:S01]  /*13b0*/  IMAD.IADD R5, R5, 0x1, R21 ;  /* 0x0000000105057824 */ /* 0x000fe200078e0215 */
[----:B0-----:R-:W-:Y:S01]  /*13c0*/  ISETP.NE.U32.AND P0, PT, R34, RZ, PT ;  /* 0x000000ff2200720c */ /* 0x001fe20003f05070 */
[----:B------:R-:W-:-:S03]  /*13d0*/  IMAD.MOV.U32 R21, RZ, RZ, -0x1 ;  /* 0xffffffffff157424 */ /* 0x000fc600078e00ff */
[----:B------:R-:W-:Y:S02]  /*13e0*/  ISETP.NE.AND.EX P0, PT, R35, RZ, PT, P0 ;  /* 0x000000ff2300720c */ /* 0x000fe40003f05300 */
[----:B------:R-:W0:Y:S01]  /*13f0*/  LDC R33, c[0x0][0x600] ;  /* 0x00018000ff217b82 */ /* 0x000e220000000800 */
[-CC-:B-1----:R-:W-:Y:S02]  /*1400*/  SHF.R.U64 R31, R4, R20.reuse, R5.reuse ;  /* 0x00000014041f7219 */ /* 0x182fe40000001205 */
[----:B------:R-:W-:-:S05]  /*1410*/  SHF.R.U32.HI R4, RZ, R20, R5 ;  /* 0x00000014ff047219 */ /* 0x000fca0000011605 */
[----:B------:R-:W1:Y:S01]  /*1420*/  LDC R28, c[0x0][0x648] ;  /* 0x00019200ff1c7b82 */ /* 0x000e620000000800 */
[-CC-:B----4-:R-:W-:Y:S02]  /*1430*/  SHF.R.U64 R41, R31, R23.reuse, R4.reuse ;  /* 0x000000171f297219 */ /* 0x190fe40000001204 */
[----:B------:R-:W-:-:S05]  /*1440*/  SHF.R.U32.HI R5, RZ, R23, R4 ;  /* 0x00000017ff057219 */ /* 0x000fca0000011604 */
[----:B------:R-:W4:Y:S01]  /*1450*/  LDC R37, c[0x0][0x638] ;  /* 0x00018e00ff257b82 */ /* 0x000f220000000800 */
[-C--:B--2---:R-:W-:Y:S02]  /*1460*/  SHF.L.U32 R4, R21, R26.reuse, RZ ;  /* 0x0000001a15047219 */ /* 0x084fe400000006ff */
[--C-:B------:R-:W-:Y:S02]  /*1470*/  SHF.R.U64 R32, R41, R26, R5.reuse ;  /* 0x0000001a29207219 */ /* 0x100fe40000001205 */
[----:B------:R-:W-:Y:S02]  /*1480*/  LOP3.LUT R6, RZ, R4, RZ, 0x33, !PT ;  /* 0x00000004ff067212 */ /* 0x000fe400078e33ff */
[----:B------:R-:W-:Y:S01]  /*1490*/  SHF.R.U32.HI R5, RZ, R26, R5 ;  /* 0x0000001aff057219 */ /* 0x000fe20000011605 */
[----:B------:R-:W2:Y:S01]  /*14a0*/  LDC R30, c[0x0][0x610] ;  /* 0x00018400ff1e7b82 */ /* 0x000ea20000000800 */
[----:B------:R-:W-:Y:S01]  /*14b0*/  IMAD.MOV.U32 R4, RZ, RZ, R32 ;  /* 0x000000ffff047224 */ /* 0x000fe200078e0020 */
[----:B------:R-:W-:Y:S06]  /*14c0*/  @!P0 BRA `(.L_x_15) ;  /* 0x0000000000288947 */ /* 0x000fec0003800000 */
[----:B------:R-:W3:Y:S02]  /*14d0*/  LDC R23, c[0x0][0x64c] ;  /* 0x00019300ff177b82 */ /* 0x000ee40000000800 */
[----:B---3--:R-:W-:-:S05]  /*14e0*/  IADD3 R23, P0, R32, R23, RZ ;  /* 0x0000001720177210 */ /* 0x008fca0007f1e0ff */
        /* <DEDUP_REMOVED lines=8> */
.L_x_15:
[----:B-1----:R-:W-:Y:S01]  /*1570*/  SHF.R.U64 R17, R4, R28, R5 ;  /* 0x0000001c04117219 */ /* 0x002fe20000001205 */
[----:B------:R-:W-:Y:S01]  /*1580*/  @P4 IMAD R25, R27, R24, R16 ;  /* 0x000000181b194224 */ /* 0x000fe200078e0210 */
[----:B------:R-:W-:Y:S02]  /*1590*/  SHF.L.U32 R4, R39, R26, RZ ;  /* 0x0000001a27047219 */ /* 0x000fe400000006ff */
[----:B------:R-:W-:Y:S01]  /*15a0*/  LOP3.LUT R5, R41, R6, RZ, 0xc0, !PT ;  /* 0x0000000629057212 */ /* 0x000fe200078ec0ff */
[----:B0-----:R-:W-:Y:S02]  /*15b0*/  VIADD R6, R33, 0xffffffff ;  /* 0xffffffff21067836 */ /* 0x001fe40000000000 */
[----:B------:R-:W-:Y:S02]  /*15c0*/  IMAD.MOV R20, RZ, RZ, -R17 ;  /* 0x000000ffff147224 */ /* 0x000fe400078e0a11 */
[----:B------:R-:W-:Y:S01]  /*15d0*/  IMAD R16, R4, R17, R5 ;  /* 0x0000001104107224 */ /* 0x000fe200078e0205 */
[----:B------:R-:W-:Y:S01]  /*15e0*/  LOP3.LUT R5, R31, R6, RZ, 0xc0, !PT ;  /* 0x000000061f057212 */ /* 0x000fe200078ec0ff */
[----:B----4-:R-:W-:-:S02]  /*15f0*/  IMAD R4, R20, R37, R32 ;  /* 0x0000002514047224 */ /* 0x010fc400078e0220 */
[----:B--2---:R-:W-:Y:S02]  /*1600*/  IMAD R6, R16, R30, R25 ;  /* 0x0000001e10067224 */ /* 0x004fe400078e0219 */
[----:B------:R-:W-:Y:S02]  /*1610*/  IMAD R5, R4, R33, R5 ;  /* 0x0000002104057224 */ /* 0x000fe400078e0205 */
[----:B------:R-:W-:-:S03]  /*1620*/  IMAD.MOV.U32 R20, RZ, RZ, 0x1 ;  /* 0x00000001ff147424 */ /* 0x000fc600078e00ff */
[----:B------:R-:W-:Y:S02]  /*1630*/  SEL R4, R5, R6, !P4 ;  /* 0x0000000605047207 */ /* 0x000fe40006000000 */
[----:B------:R-:W-:Y:S01]  /*1640*/  SEL R6, R6, R5, !P4 ;  /* 0x0000000506067207 */ /* 0x000fe20006000000 */
[----:B------:R-:W-:-:S07]  /*1650*/  IMAD.MOV.U32 R5, RZ, RZ, R36 ;  /* 0x000000ffff057224 */ /* 0x000fce00078e0024 */
.L_x_13:
[----:B------:R-:W-:Y:S05]  /*1660*/  @!P2 BRA `(.L_x_16) ;  /* 0x00000000000ca947 */ /* 0x000fea0003800000 */
[----:B------:R-:W-:Y:S01]  /*1670*/  UCGABAR_WAIT ;  /* 0x0000000000007dc7 */ /* 0x000fe20008000000 */
[----:B------:R-:W-:Y:S01]  /*1680*/  CCTL.IVALL ;  /* 0x00000000ff00798f */ /* 0x000fe20002000000 */
[----:B------:R-:W-:Y:S05]  /*1690*/  BRA `(.L_x_17) ;  /* 0x0000000000047947 */ /* 0x000fea0003800000 */
.L_x_16:
[----:B------:R-:W-:Y:S06]  /*16a0*/  BAR.SYNC.DEFER_BLOCKING 0x0 ;  /* 0x0000000000007b1d */ /* 0x000fec0000010000 */
.L_x_17:
[----:B------:R-:W-:Y:S05]  /*16b0*/  @!P5 BRA `(.L_x_18) ;  /* 0x0000004000f0d947 */ /* 0x000fea0003800000 */
[----:B------:R-:W-:-:S13]  /*16c0*/  ISETP.GT.U32.AND P0, PT, R38, 0x1, PT ;  /* 0x000000012600780c */ /* 0x000fda0003f04070 */
[----:B------:R-:W-:Y:S05]  /*16d0*/  @P0 EXIT ;  /* 0x000000000000094d */ /* 0x000fea0003800000 */
.L_x_19:
[----:B------:R-:W-:-:S08]  /*16e0*/  NOP ;  /* 0x0000000000007918 */ /* 0x000fd00000000000 */
[----:B------:R-:W0:Y:S02]  /*16f0*/  USETMAXREG.TRY_ALLOC.CTAPOOL UP0, 0xe8 ;  /* 0x000000e8000079c8 */ /* 0x000e240008000600 */
[----:B0-----:R-:W-:-:S13]  /*1700*/  PLOP3.LUT P0, PT, PT, PT, UP0, 0x80, 0x0 ;  /* 0x000000000000781c */ /* 0x001fda0003f0f008 */
[----:B------:R-:W-:Y:S05]  /*1710*/  @!P0 BRA `(.L_x_19) ;  /* 0xfffffffc00f08947 */ /* 0x000fea000383ffff */
[----:B------:R-:W-:-:S13]  /*1720*/  LOP3.LUT P0, RZ, R20, 0xff, RZ, 0xc0, !PT ;  /* 0x000000ff14ff7812 */ /* 0x000fda000780c0ff */
[----:B------:R-:W-:Y:S05]  /*1730*/  @!P0 EXIT ;  /* 0x000000000000894d */ /* 0x000fea0003800000 */
[----:B------:R-:W0:Y:S01]  /*1740*/  S2UR UR6, SR_CgaCtaId ;  /* 0x00000000000679c3 */ /* 0x000e220000008800 */
[CC--:B------:R-:W-:Y:S01]  /*1750*/  LEA.HI R11, R19.reuse, R10.reuse, RZ, 0x2 ;  /* 0x0000000a130b7211 */ /* 0x0c0fe200078f10ff */
[----:B------:R-:W-:Y:S01]  /*1760*/  UIADD3 UR7, UR15, -0x1, URZ ;  /* 0xffffffff0f077890 */ /* 0x000fe2000fffe03f */
[----:B------:R-:W-:Y:S01]  /*1770*/  LEA.HI R19, R19, R10, RZ, 0x5 ;  /* 0x0000000a13137211 */ /* 0x000fe200078f28ff */
[----:B------:R-:W-:Y:S01]  /*1780*/  UMOV UR12, 0x400 ;  /* 0x00000400000c7882 */ /* 0x000fe20000000000 */
[--C-:B------:R-:W-:Y:S01]  /*1790*/  SHF.R.S32.HI R16, RZ, 0x2, R11.reuse ;  /* 0x00000002ff107819 */ /* 0x100fe2000001140b */
[----:B------:R-:W-:Y:S01]  /*17a0*/  UISETP.LT.AND UP0, UPT, UR13, 0x1, UPT ;  /* 0x000000010d00788c */ /* 0x000fe2000bf01270 */
[----:B------:R-:W-:Y:S01]  /*17b0*/  SHF.R.S32.HI R17, RZ, 0x1f, R11 ;  /* 0x0000001fff117819 */ /* 0x000fe2000001140b */
[----:B------:R-:W-:Y:S01]  /*17c0*/  USHF.L.U32 UR22, UR13, 0x1, URZ ;  /* 0x000000010d167899 */ /* 0x000fe2000800063f */
[----:B------:R-:W-:Y:S01]  /*17d0*/  SHF.R.S32.HI R19, RZ, 0x5, R19 ;  /* 0x00000005ff137819 */ /* 0x000fe20000011413 */
[----:B------:R-:W-:Y:S01]  /*17e0*/  USEL UR14, UR13, 0x1, UP0 ;  /* 0x000000010d0e7887 */ /* 0x000fe20008000000 */
[----:B------:R-:W-:Y:S01]  /*17f0*/  LEA.HI R17, R17, R16, RZ, 0x3 ;  /* 0x0000001011117211 */ /* 0x000fe200078f18ff */
[----:B------:R-:W-:Y:S01]  /*1800*/  UISETP.NE.AND UP0, UPT, UR7, URZ, UPT ;  /* 0x0000003f0700728c */ /* 0x000fe2000bf05270 */
[----:B------:R-:W-:Y:S01]  /*1810*/  LOP3.LUT R11, R11, 0xfffffffc, RZ, 0xc0, !PT ;  /* 0xfffffffc0b0b7812 */ /* 0x000fe200078ec0ff */
[----:B------:R-:W-:Y:S01]  /*1820*/  UIADD3 UR14, -UR14, UR13, URZ ;  /* 0x0000000d0e0e7290 */ /* 0x000fe2000fffe13f */
[----:B------:R-:W-:Y:S01]  /*1830*/  LOP3.LUT R17, R17, 0xfffffff8, RZ, 0xc0, !PT ;  /* 0xfffffff811117812 */ /* 0x000fe200078ec0ff */
[----:B------:R-:W-:Y:S01]  /*1840*/  USEL UR9, URZ, 0x1, UP0 ;  /* 0x000000013f097887 */ /* 0x000fe20008000000 */
[----:B------:R-:W-:Y:S01]  /*1850*/  LOP3.LUT R86, R7, 0x1, RZ, 0xfc, !PT ;  /* 0x0000000107567812 */ /* 0x000fe200078efcff */
[----:B------:R-:W-:-:S02]  /*1860*/  IMAD.IADD R20, R10, 0x1, -R11 ;  /* 0x000000010a147824 */ /* 0x000fc400078e0a0b */
[----:B------:R-:W-:Y:S02]  /*1870*/  IMAD.IADD R16, R16, 0x1, -R17 ;  /* 0x0000000110107824 */ /* 0x000fe400078e0a11 */
[----:B------:R-:W-:Y:S01]  /*1880*/  IMAD.U32 R87, RZ, RZ, UR9 ;  /* 0x00000009ff577e24 */ /* 0x000fe2000f8e00ff */
[----:B0-----:R-:W-:Y:S02]  /*1890*/  ULEA UR12, UR6, UR12, 0x18 ;  /* 0x0000000c060c7291 */ /* 0x001fe4000f8ec03f */
[--C-:B------:R-:W-:Y:S01]  /*18a0*/  SHF.R.S32.HI R17, RZ, 0x1f, R16.reuse ;  /* 0x0000001fff117819 */ /* 0x100fe20000011410 */
[----:B------:R-:W-:Y:S01]  /*18b0*/  USHF.L.U32 UR6, UR7, 0x3, URZ ;  /* 0x0000000307067899 */ /* 0x000fe2000800063f */
[C-C-:B------:R-:W-:Y:S01]  /*18c0*/  IMAD R21, R19.reuse, -0x10, -R16.reuse ;  /* 0xfffffff013157824 */ /* 0x140fe200078e0a10 */
[----:B------:R-:W-:Y:S02]  /*18d0*/  UIADD3 UR7, UR12, 0x1c300, URZ ;  /* 0x0001c3000c077890 */ /* 0x000fe4000fffe03f */
[----:B------:R-:W-:Y:S01]  /*18e0*/  ULOP3.LUT UR6, UR6, 0x8, URZ, 0xc0, !UPT ;  /* 0x0000000806067892 */ /* 0x000fe2000f8ec03f */
[----:B------:R-:W-:Y:S01]  /*18f0*/  IMAD.WIDE R10, R19, 0x10, R16 ;  /* 0x00000010130a7825 */ /* 0x000fe200078e0210 */
[----:B------:R-:W-:-:S02]  /*1900*/  UIADD3 UR8, UR12, 0x300, URZ ;  /* 0x000003000c087890 */ /* 0x000fc4000fffe03f */
[----:B------:R-:W-:Y:S02]  /*1910*/  USHF.R.U32.HI UR7, URZ, 0x4, UR7 ;  /* 0x000000043f077899 */ /* 0x000fe40008011607 */
[----:B------:R-:W-:Y:S02]  /*1920*/  USHF.R.U32.HI UR8, URZ, 0x4, UR8 ;  /* 0x000000043f087899 */ /* 0x000fe40008011608 */
[----:B------:R-:W-:Y:S02]  /*1930*/  ULOP3.LUT UR24, UR6, 0x8, URZ, 0x3c, !UPT ;  /* 0x0000000806187892 */ /* 0x000fe4000f8e3c3f */
[----:B------:R-:W-:Y:S02]  /*1940*/  ULOP3.LUT UR16, UR6, 0x18, URZ, 0x3c, !UPT ;  /* 0x0000001806107892 */ /* 0x000fe4000f8e3c3f */
[----:B------:R-:W-:Y:S01]  /*1950*/  UIADD3 UR23, UR12, 0x1d0, URZ ;  /* 0x000001d00c177890 */ /* 0x000fe2000fffe03f */
[----:B------:R-:W-:Y:S01]  /*1960*/  ULDC UR6, c[0x0][0x284] ;  /* 0x0000a10000067ab9 */ /* 0x000fe20000000800 */
[----:B------:R-:W-:Y:S01]  /*1970*/  ULOP3.LUT UR7, UR7, 0x3fff, URZ, 0xc0, !UPT ;  /* 0x00003fff07077892 */ /* 0x000fe2000f8ec03f */
[----:B------:R-:W-:Y:S01]  /*1980*/  VIADD R21, R21, UR6 ;  /* 0x0000000615157c36 */ /* 0x000fe20008000000 */
[----:B------:R-:W-:-:S02]  /*1990*/  ULOP3.LUT UR8, UR8, 0x3fff, URZ, 0xc0, !UPT ;  /* 0x00003fff08087892 */ /* 0x000fc4000f8ec03f */
[----:B------:R-:W-:Y:S02]  /*19a0*/  ULEA UR15, UR15, UR23, 0x3 ;  /* 0x000000170f0f7291 */ /* 0x000fe4000f8e183f */
[----:B------:R-:W-:Y:S02]  /*19b0*/  ULOP3.LUT UR17, UR7, 0x10000, URZ, 0xfc, !UPT ;  /* 0x0001000007117892 */ /* 0x000fe4000f8efc3f */
[----:B------:R-:W-:-:S12]  /*19c0*/  ULOP3.LUT UR18, UR8, 0x10000, URZ, 0xfc, !UPT ;  /* 0x0001000008127892 */ /* 0x000fd8000f8efc3f */
.L_x_110:
[----:B------:R-:W-:Y:S01]  /*19d0*/  SHF.L.U32 R16, R87, 0x1f, RZ ;  /* 0x0000001f57107819 */ /* 0x000fe200000006ff */
[----:B------:R-:W0:Y:S01]  /*19e0*/  LDC R17, c[0x0][0x28c] ;  /* 0x0000a300ff117b82 */ /* 0x000e220000000800 */
[----:B------:R-:W-:Y:S01]  /*19f0*/  UMOV UR6, URZ ;  /* 0x0000003f00067c82 */ /* 0x000fe20008000000 */
[----:B------:R-:W-:Y:S01]  /*1a00*/  UMOV UR19, UR5 ;  /* 0x0000000500137c82 */ /* 0x000fe20008000000 */
[----:B-1----:R-:W1:Y:S01]  /*1a10*/  SYNCS.PHASECHK.TRANS64.TRYWAIT P0, [UR15+-0x8], R16 ;  /* 0xfffff810ff0075a7 */ /* 0x002e62000800014f */
[----:B0-----:R-:W-:Y:S01]  /*1a20*/  ISETP.GE.AND P1, PT, R17, 0x1, PT ;  /* 0x000000011100780c */ /* 0x001fe20003f26270 */
[----:B-1234-:R-:W-:-:S12]  /*1a30*/  @!P0 BRA `(.L_x_20) ;  /* 0x0000005c00a88947 */ /* 0x01efd80003800000 */
.L_x_156:
[----:B------:R-:W-:Y:S01]  /*1a40*/  UMOV UR7, URZ ;  /* 0x0000003f00077c82 */ /* 0x000fe20008000000 */
[----:B------:R-:W-:Y:S01]  /*1a50*/  UMOV UR8, URZ ;  /* 0x0000003f00087c82 */ /* 0x000fe20008000000 */
[----:B------:R-:W-:Y:S02]  /*1a60*/  CS2R R22, SRZ ;  /* 0x0000000000167805 */ /* 0x000fe4000001ff00 */
[----:B------:R-:W-:Y:S02]  /*1a70*/  CS2R R56, SRZ ;  /* 0x0000000000387805 */ /* 0x000fe4000001ff00 */
[----:B------:R-:W-:Y:S02]  /*1a80*/  CS2R R58, SRZ ;  /* 0x00000000003a7805 */ /* 0x000fe4000001ff00 */
[----:B------:R-:W-:Y:S02]  /*1a90*/  CS2R R60, SRZ ;  /* 0x00000000003c7805 */ /* 0x000fe4000001ff00 */
[----:B------:R-:W-:-:S02]  /*1aa0*/  CS2R R62, SRZ ;  /* 0x00000000003e7805 */ /* 0x000fc4000001ff00 */
[----:B------:R-:W-:Y:S02]  /*1ab0*/  CS2R R64, SRZ ;  /* 0x0000000000407805 */ /* 0x000fe4000001ff00 */
        /* <DEDUP_REMOVED lines=9> */
[----:B------:R-:W-:Y:S01]  /*1b50*/  CS2R R84, SRZ ;  /* 0x0000000000547805 */ /* 0x000fe2000001ff00 */
[----:B------:R-:W-:Y:S01]  /*1b60*/  IMAD.U32 R88, RZ, RZ, UR4 ;  /* 0x00000004ff587e24 */ /* 0x000fe2000f8e00ff */
        /* <DEDUP_REMOVED lines=15> */
[----:B------:R-:W-:Y:S01]  /*1c60*/  CS2R R54, SRZ ;  /* 0x0000000000367805 */ /* 0x000fe2000001ff00 */
[----:B------:R-:W-:Y:S06]  /*1c70*/  @!P1 BRA `(.L_x_21) ;  /* 0x0000000400589947 */ /* 0x000fec0003800000 */
[----:B------:R-:W-:-:S13]  /*1c80*/  ISETP.NE.AND P1, PT, R86, 0x3, PT ;  /* 0x000000035600780c */ /* 0x000fda0003f25270 */
[----:B------:R-:W-:Y:S05]  /*1c90*/  @!P1 BRA `(.L_x_22) ;  /* 0x0000000000049947 */ /* 0x000fea0003800000 */
[----:B------:R-:W-:Y:S01]  /*1ca0*/  BPT.TRAP 0x1 ;  /* 0x000000040000795c */ /* 0x000fe20000300000 */
.L_x_22:
[----:B------:R-:W-:Y:S01]  /*1cb0*/  ULEA UR6, UR5, UR12, 0x3 ;  /* 0x0000000c05067291 */ /* 0x000fe2000f8e183f */
[----:B0-----:R-:W-:-:S05]  /*1cc0*/  IMAD.U32 R16, RZ, RZ, UR4 ;  /* 0x00000004ff107e24 */ /* 0x001fca000f8e00ff */
[----:B------:R-:W-:-:S04]  /*1cd0*/  SHF.L.U32 R16, R16, 0x1f, RZ ;  /* 0x0000001f10107819 */ /* 0x000fc800000006ff */
[----:B------:R0:W1:Y:S01]  /*1ce0*/  SYNCS.PHASECHK.TRANS64.TRYWAIT P0, [UR6], R16 ;  /* 0x00000010ff0075a7 */ /* 0x0000620008000146 */
[----:B------:R-:W-:Y:S05]  /*1cf0*/  @!P1 BRA `(.L_x_23) ;  /* 0x0000000000049947 */ /* 0x000fea0003800000 */
[----:B------:R-:W-:Y:S01]  /*1d00*/  BPT.TRAP 0x1 ;  /* 0x000000040000795c */ /* 0x000fe20000300000 */
.L_x_23:
[----:B-1----:R-:W-:Y:S05]  /*1d10*/  @P0 BRA `(.L_x_24) ;  /* 0x0000000000080947 */ /* 0x002fea0003800000 */
[----:B------:R-:W1:Y:S02]  /*1d20*/  SYNCS.PHASECHK.TRANS64.TRYWAIT P0, [UR6], R16 ;  /* 0x00000010ff0075a7 */ /* 0x000e640008000146 */
[----:B-1----:R-:W-:Y:S05]  /*1d30*/  @!P0 BRA `(.L_x_25) ;  /* 0x0000005c00008947 */ /* 0x002fea0003800000 */
.L_x_24:
[----:B------:R-:W-:Y:S01]  /*1d40*/  ULEA UR8, UR5, UR18, 0x8 ;  /* 0x0000001205087291 */ /* 0x000fe2000f8e403f */
[----:B------:R-:W-:Y:S01]  /*1d50*/  WARPGROUP.ARRIVE ;  /* 0x00000000000079c5 */ /* 0x000fe20000000000 */
[----:B------:R-:W-:Y:S01]  /*1d60*/  ULEA UR10, UR5, UR17, 0x8 ;  /* 0x00000011050a7291 */ /* 0x000fe2000f8e403f */
[----:B------:R-:W-:Y:S01]  /*1d70*/  CS2R R22, SRZ ;  /* 0x0000000000167805 */ /* 0x000fe2000001ff00 */
[----:B------:R-:W-:Y:S01]  /*1d80*/  UMOV UR9, 0x80000020 ;  /* 0x8000002000097882 */ /* 0x000fe20000000000 */
[----:B------:R-:W-:Y:S01]  /*1d90*/  UMOV UR11, 0x80000020 ;  /* 0x80000020000b7882 */ /* 0x000fe20000000000 */
[----:B------:R-:W-:Y:S01]  /*1da0*/  ULDC UR7, c[0x0][0x50c] ;  /* 0x0001430000077ab9 */ /* 0x000fe20000000800 */
[----:B------:R-:W-:Y:S01]  /*1db0*/  UMOV UR6, 0x2 ;  /* 0x0000000200067882 */ /* 0x000fe20000000000 */
[----:B------:R-:W-:Y:S01]  /*1dc0*/  UISETP.NE.AND UP0, UPT, UR7, 0x2, UPT ;  /* 0x000000020700788c */ /* 0x000fe2000bf05270 */
[----:B------:R-:W-:Y:S02]  /*1dd0*/  CS2R R56, SRZ ;  /* 0x0000000000387805 */ /* 0x000fe4000001ff00 */
[----:B------:R-:W-:Y:S01]  /*1de0*/  CS2R R58, SRZ ;  /* 0x00000000003a7805 */ /* 0x000fe2000001ff00 */
[----:B------:R-:W-:Y:S01]  /*1df0*/  QGMMA.64x64x32.F32.E4M3.E4M3 R24, gdesc[UR8], RZ, !UPT ;  /* 0x00e00000081879f3 */ /* 0x000fe2000c7008ff */
[----:B------:R-:W-:Y:S01]  /*1e00*/  USEL UR7, URZ, 0x1, UP0 ;  /* 0x000000013f077887 */ /* 0x000fe20008000000 */
[----:B------:R-:W-:Y:S01]  /*1e10*/  CS2R R60, SRZ ;  /* 0x00000000003c7805 */ /* 0x000fe2000001ff00 */
[----:B------:R-:W-:Y:S01]  /*1e20*/  UIADD3 UR8, UR8, 0x2, URZ ;  /* 0x0000000208087890 */ /* 0x000fe2000fffe03f */
[----:B------:R-:W-:Y:S01]  /*1e30*/  CS2R R62, SRZ ;  /* 0x00000000003e7805 */ /* 0x000fe2000001ff00 */
[----:B------:R-:W-:Y:S01]  /*1e40*/  UIADD3 UR10, UR10, 0x2, URZ ;  /* 0x000000020a0a7890 */ /* 0x000fe2000fffe03f */
[----:B------:R-:W-:-:S02]  /*1e50*/  CS2R R64, SRZ ;  /* 0x0000000000407805 */ /* 0x000fc4000001ff00 */
[----:B------:R-:W-:Y:S01]  /*1e60*/  ISETP.NE.AND P0, PT, RZ, UR7, PT ;  /* 0x00000007ff007c0c */ /* 0x000fe2000bf05270 */
[----:B------:R-:W-:Y:S01]  /*1e70*/  UMOV UR9, 0x80000020 ;  /* 0x8000002000097882 */ /* 0x000fe20000000000 */
[----:B------:R-:W-:Y:S01]  /*1e80*/  UMOV UR11, 0x80000020 ;  /* 0x80000020000b7882 */ /* 0x000fe20000000000 */
        /* <DEDUP_REMOVED lines=10> */
[----:B------:R-:W-:Y:S01]  /*1f30*/  QGMMA.64x64x32.F32.E4M3.E4M3 R24, gdesc[UR8], R24, gsb0 ;  /* 0x00e00000081879f3 */ /* 0x000fe20008000818 */
[----:B------:R-:W-:Y:S05]  /*1f40*/  @!P0 BRA `(.L_x_26) ;  /* 0x0000000000888947 */ /* 0x000fea0003800000 */
[----:B------:R-:W-:Y:S02]  /*1f50*/  WARPGROUP.DEPBAR.LE gsb0, 0x0 ;  /* 0x00008000000079c5 */ /* 0x000fe40000010000 */
[----:B------:R-:W-:-:S01]  /*1f60*/  FADD R85, RZ, R24 ;  /* 0x00000018ff557221 */ /* 0x000fc20000000000 */
[----:B------:R-:W-:Y:S01]  /*1f70*/  FADD R84, RZ, R25 ;  /* 0x00000019ff547221 */ /* 0x000fe20000000000 */
        /* <DEDUP_REMOVED lines=30> */
[----:B------:R-:W-:-:S06]  /*2160*/  UMOV UR6, URZ ;  /* 0x0000003f00067c82 */ /* 0x000fcc0008000000 */
.L_x_26:
[----:B------:R-:W-:-:S04]  /*2170*/  UIADD3 UR19, UR5, 0x1, URZ ;  /* 0x0000000105137890 */ /* 0x000fc8000fffe03f */
[----:B------:R-:W-:-:S04]  /*2180*/  UISETP.NE.AND UP0, UPT, UR19, 0x1c, UPT ;  /* 0x0000001c1300788c */ /* 0x000fc8000bf05270 */
[----:B------:R-:W-:Y:S02]  /*2190*/  USEL UR8, URZ, 0x1, UP0 ;  /* 0x000000013f087887 */ /* 0x000fe40008000000 */
[----:B------:R-:W-:Y:S02]  /*21a0*/  USEL UR19, UR19, URZ, UP0 ;  /* 0x0000003f13137287 */ /* 0x000fe40008000000 */
[----:B------:R-:W-:-:S06]  /*21b0*/  ULOP3.LUT UR8, UR4, UR8, URZ, 0x3c, !UPT ;  /* 0x0000000804087292 */ /* 0x000fcc000f8e3c3f */
[----:B------:R-:W-:Y:S01]  /*21c0*/  IMAD.U32 R88, RZ, RZ, UR8 ;  /* 0x00000008ff587e24 */ /* 0x000fe2000f8e00ff */
[----:B------:R-:W-:-:S06]  /*21d0*/  UMOV UR8, 0x1 ;  /* 0x0000000100087882 */ /* 0x000fcc0000000000 */
.L_x_21:
[----:B------:R-:W-:-:S06]  /*21e0*/  UISETP.GE.AND UP0, UPT, UR14, 0x1, UPT ;  /* 0x000000010e00788c */ /* 0x000fcc000bf06270 */
[----:B------:R-:W-:-:S13]  /*21f0*/  PLOP3.LUT P0, PT, PT, PT, UP0, 0x80, 0x0 ;  /* 0x000000000000781c */ /* 0x000fda0003f0f008 */
[----:B------:R-:W-:Y:S05]  /*2200*/  @!P0 BRA `(.L_x_27) ;  /* 0x0000000400688947 */ /* 0x000fea0003800000 */
[----:B01----:R-:W-:Y:S01]  /*2210*/  IMAD.U32 R16, RZ, RZ, UR14 ;  /* 0x0000000eff107e24 */ /* 0x003fe2000f8e00ff */
[----:B------:R-:W-:Y:S01]  /*2220*/  ULDC UR25, c[0x0][0x50c] ;  /* 0x0001430000197ab9 */ /* 0x000fe20000000800 */
[----:B------:R-:W-:-:S07]  /*2230*/  IMAD.U32 R17, RZ, RZ, UR5 ;  /* 0x00000005ff117e24 */ /* 0x000fce000f8e00ff */
.L_x_35:
[----:B------:R-:W-:-:S13]  /*2240*/  ISETP.NE.AND P1, PT, R86, 0x3, PT ;  /* 0x000000035600780c */ /* 0x000fda0003f25270 */
[----:B------:R-:W-:Y:S05]  /*2250*/  @!P1 BRA `(.L_x_28) ;  /* 0x0000000000049947 */ /* 0x000fea0003800000 */
[----:B------:R-:W-:Y:S01]  /*2260*/  BPT.TRAP 0x1 ;  /* 0x000000040000795c */ /* 0x000fe20000300000 */
.L_x_28:
[----:B------:R-:W-:Y:S01]  /*2270*/  ULEA UR9, UR19, UR12, 0x3 ;  /* 0x0000000c13097291 */ /* 0x000fe2000f8e183f */
[----:B------:R-:W-:-:S08]  /*2280*/  SHF.L.U32 R18, R88, 0x1f, RZ ;  /* 0x0000001f58127819 */ /* 0x000fd000000006ff */
[----:B------:R0:W1:Y:S01]  /*2290*/  SYNCS.PHASECHK.TRANS64.TRYWAIT P0, [UR9], R18 ;  /* 0x00000012ff0075a7 */ /* 0x0000620008000149 */
[----:B------:R-:W-:Y:S05]  /*22a0*/  @!P1 BRA `(.L_x_29) ;  /* 0x0000000000049947 */ /* 0x000fea0003800000 */
[----:B------:R-:W-:Y:S01]  /*22b0*/  BPT.TRAP 0x1 ;  /* 0x000000040000795c */ /* 0x000fe20000300000 */
.L_x_29:
[----:B-1----:R-:W-:Y:S05]  /*22c0*/  @P0 BRA `(.L_x_30) ;  /* 0x0000000000080947 */ /* 0x002fea0003800000 */
[----:B------:R-:W1:Y:S02]  /*22d0*/  SYNCS.PHASECHK.TRANS64.TRYWAIT P0, [UR9], R18 ;  /* 0x00000012ff0075a7 */ /* 0x000e640008000149 */
[----:B-1----:R-:W-:Y:S05]  /*22e0*/  @!P0 BRA `(.L_x_31) ;  /* 0x0000005400ac8947 */ /* 0x002fea0003800000 */
.L_x_30:
[----:B------:R-:W-:Y:S01]  /*22f0*/  UISETP.NE.AND UP0, UPT, UR7, URZ, UPT ;  /* 0x0000003f0700728c */ /* 0x000fe2000bf05270 */
[----:B------:R-:W-:Y:S01]  /*2300*/  WARPGROUP.ARRIVE ;  /* 0x00000000000079c5 */ /* 0x000fe20000000000 */
[----:B------:R-:W-:Y:S02]  /*2310*/  ULEA UR10, UR19, UR17, 0x8 ;  /* 0x00000011130a7291 */ /* 0x000fe4000f8e403f */
[----:B------:R-:W-:Y:S01]  /*2320*/  USEL UR8, UR8, URZ, !UP0 ;  /* 0x0000003f08087287 */ /* 0x000fe2000c000000 */
[----:B------:R-:W-:Y:S01]  /*2330*/  UMOV UR9, 0x80000020 ;  /* 0x8000002000097882 */ /* 0x000fe20000000000 */
[----:B------:R-:W-:Y:S02]  /*2340*/  UMOV UR11, 0x80000020 ;  /* 0x80000020000b7882 */ /* 0x000fe40000000000 */
[----:B------:R-:W-:Y:S02]  /*2350*/  UISETP.NE.U32.AND UP0, UPT, UR8, URZ, UPT ;  /* 0x0000003f0800728c */ /* 0x000fe4000bf05070 */
[----:B------:R-:W-:-:S02]  /*2360*/  ULEA UR8, UR19, UR18, 0x8 ;  /* 0x0000001213087291 */ /* 0x000fc4000f8e403f */
[----:B------:R-:W-:-:S07]  /*2370*/  UIADD3 UR6, UR6, 0x2, URZ ;  /* 0x0000000206067890 */ /* 0x000fce000fffe03f */
[----:B------:R-:W-:Y:S01]  /*2380*/  QGMMA.64x64x32.F32.E4M3.E4M3 R24, gdesc[UR8], R24, UP0 ;  /* 0x00e00000081879f3 */ /* 0x000fe2000bf00818 */
[----:B------:R-:W-:Y:S02]  /*2390*/  UIADD3 UR8, UR8, 0x2, URZ ;  /* 0x0000000208087890 */ /* 0x000fe4000fffe03f */
[----:B------:R-:W-:Y:S01]  /*23a0*/  UIADD3 UR10, UR10, 0x2, URZ ;  /* 0x000000020a0a7890 */ /* 0x000fe2000fffe03f */
[----:B------:R-:W-:Y:S01]  /*23b0*/  UMOV UR9, 0x80000020 ;  /* 0x8000002000097882 */ /* 0x000fe20000000000 */
[----:B------:R-:W-:Y:S01]  /*23c0*/  UMOV UR11, 0x80000020 ;  /* 0x80000020000b7882 */ /* 0x000fe20000000000 */
[----:B------:R-:W-:-:S04]  /*23d0*/  UISETP.NE.AND UP0, UPT, UR6, UR25, UPT ;  /* 0x000000190600728c */ /* 0x000fc8000bf05270 */
[----:B------:R-:W-:-:S06]  /*23e0*/  USEL UR7, URZ, 0x1, UP0 ;  /* 0x000000013f077887 */ /* 0x000fcc0008000000 */
[----:B------:R-:W-:Y:S01]  /*23f0*/  ISETP.NE.AND P0, PT, RZ, UR7, PT ;  /* 0x00000007ff007c0c */ /* 0x000fe2000bf05270 */
[----:B------:R-:W-:Y:S03]  /*2400*/  QGMMA.64x64x32.F32.E4M3.E4M3 R24, gdesc[UR8], R24, gsb0 ;  /* 0x00e00000081879f3 */ /* 0x000fe60008000818 */
[----:B------:R-:W-:-:S09]  /*2410*/  WARPGROUP.DEPBAR.LE gsb0, 0x1 ;  /* 0x00008000000079c5 */ /* 0x000fd20000010100 */
[----:B------:R-:W-:Y:S05]  /*2420*/  @!P0 BRA `(.L_x_32) ;  /* 0x0000000000888947 */ /* 0x000fea0003800000 */
[----:B------:R-:W-:Y:S02]  /*2430*/  WARPGROUP.DEPBAR.LE gsb0, 0x0 ;  /* 0x00008000000079c5 */ /* 0x000fe40000010000 */
[----:B------:R-:W-:-:S01]  /*2440*/  FADD R85, R24, R85 ;  /* 0x0000005518557221 */ /* 0x000fc20000000000 */
[----:B------:R-:W-:Y:S01]  /*2450*/  FADD R84, R25, R84 ;  /* 0x0000005419547221 */ /* 0x000fe20000000000 */
        /* <DEDUP_REMOVED lines=30> */
[----:B------:R-:W-:-:S06]  /*2640*/  UMOV UR6, URZ ;  /* 0x0000003f00067c82 */ /* 0x000fcc0008000000 */
.L_x_32:
[----:B------:R-:W-:Y:S05]  /*2650*/  @!P1 BRA `(.L_x_33) ;  /* 0x0000000000049947 */ /* 0x000fea0003800000 */
[----:B------:R-:W-:Y:S01]  /*2660*/  BPT.TRAP 0x1 ;  /* 0x000000040000795c */ /* 0x000fe20000300000 */
.L_x_33:
[----:B------:R-:W-:-:S13]  /*2670*/  ISETP.NE.AND P0, PT, R13, RZ, PT ;  /* 0x000000ff0d00720c */ /* 0x000fda0003f05270 */
[----:B01----:R-:W-:-:S05]  /*2680*/  @P0 LEA R18, R17, UR12, 0x3 ;  /* 0x0000000c11120c11 */ /* 0x003fca000f8e18ff */
[----:B------:R-:W-:-:S05]  /*2690*/  @P0 VIADD R19, R18, 0xe0 ;  /* 0x000000e012130836 */ /* 0x000fca0000000000 */
[----:B------:R-:W-:-:S04]  /*26a0*/  @P0 PRMT R19, R12, 0x654, R19 ;  /* 0x000006540c130816 */ /* 0x000fc80000000013 */
[----:B------:R0:W-:Y:S01]  /*26b0*/  @P0 SYNCS.ARRIVE.TRANS64.RED.A1T0 RZ, [R19+URZ], RZ ;  /* 0x000000ff13ff09a7 */ /* 0x0001e2000810043f */
[----:B------:R-:W-:-:S13]  /*26c0*/  ISETP.GT.U32.AND P0, PT, R7, 0x1, PT ;  /* 0x000000010700780c */ /* 0x000fda0003f04070 */
[----:B0-----:R-:W-:Y:S05]  /*26d0*/  @P0 BRA `(.L_x_34) ;  /* 0x0000000000040947 */ /* 0x001fea0003800000 */
[----:B------:R-:W-:Y:S01]  /*26e0*/  BPT.TRAP 0x1 ;  /* 0x000000040000795c */ /* 0x000fe20000300000 */
.L_x_34:
[----:B------:R-:W-:Y:S01]  /*26f0*/  UIADD3 UR19, UR19, 0x1, URZ ;  /* 0x0000000113137890 */ /* 0x000fe2000fffe03f */
[C---:B------:R-:W-:Y:S01]  /*2700*/  ISETP.GT.AND P1, PT, R16.reuse, 0x1, PT ;  /* 0x000000011000780c */ /* 0x040fe20003f24270 */
[----:B------:R-:W-:Y:S02]  /*2710*/  VIADD R17, R17, 0x1 ;  /* 0x0000000111117836 */ /* 0x000fe40000000000 */
[----:B------:R-:W-:Y:S01]  /*2720*/  UISETP.NE.AND UP0, UPT, UR19, 0x1c, UPT ;  /* 0x0000001c1300788c */ /* 0x000fe2000bf05270 */
[----:B------:R-:W-:Y:S02]  /*2730*/  VIADD R16, R16, 0xffffffff ;  /* 0xffffffff10107836 */ /* 0x000fe40000000000 */
[C---:B------:R-:W-:Y:S01]  /*2740*/  ISETP.NE.AND P0, PT, R17.reuse, 0x1c, PT ;  /* 0x0000001c1100780c */ /* 0x040fe20003f05270 */
[----:B------:R-:W-:Y:S02]  /*2750*/  USEL UR8, URZ, 0x1, UP0 ;  /* 0x000000013f087887 */ /* 0x000fe40008000000 */
[----:B------:R-:W-:Y:S01]  /*2760*/  USEL UR19, UR19, URZ, UP0 ;  /* 0x0000003f13137287 */ /* 0x000fe20008000000 */
[----:B------:R-:W-:-:S03]  /*2770*/  SEL R17, R17, RZ, P0 ;  /* 0x000000ff11117207 */ /* 0x000fc60000000000 */
[----:B------:R-:W-:Y:S01]  /*2780*/  LOP3.LUT R88, R88, UR8, RZ, 0x3c, !PT ;  /* 0x0000000858587c12 */ /* 0x000fe2000f8e3cff */
[----:B------:R-:W-:Y:S01]  /*2790*/  UMOV UR8, 0x1 ;  /* 0x0000000100087882 */ /* 0x000fe20000000000 */
[----:B------:R-:W-:Y:S06]  /*27a0*/  @P1 BRA `(.L_x_35) ;  /* 0xfffffff800a41947 */ /* 0x000fec000383ffff */
.L_x_27:
[----:B------:R-:W-:Y:S01]  /*27b0*/  UISETP.NE.AND UP0, UPT, UR6, URZ, UPT ;  /* 0x0000003f0600728c */ /* 0x000fe2000bf05270 */
[----:B01----:R-:W0:Y:S01]  /*27c0*/  LDC R16, c[0x0][0x28c] ;  /* 0x0000a300ff107b82 */ /* 0x003e220000000800 */
[----:B------:R-:W-:Y:S02]  /*27d0*/  IMAD.U32 R17, RZ, RZ, UR24 ;  /* 0x00000018ff117e24 */ /* 0x000fe4000f8e00ff */
[----:B------:R-:W-:-:S06]  /*27e0*/  USEL UR6, URZ, 0x1, !UP0 ;  /* 0x000000013f067887 */ /* 0x000fcc000c000000 */
[----:B------:R-:W-:-:S13]  /*27f0*/  ISETP.NE.AND P0, PT, RZ, UR6, PT ;  /* 0x00000006ff007c0c */ /* 0x000fda000bf05270 */
[----:B------:R-:W-:Y:S05]  /*2800*/  @!P0 BRA `(.L_x_36) ;  /* 0x0000000000848947 */ /* 0x000fea0003800000 */
[----:B------:R-:W-:Y:S02]  /*2810*/  WARPGROUP.DEPBAR.LE gsb0, 0x0 ;  /* 0x00008000000079c5 */ /* 0x000fe40000010000 */
[----:B------:R-:W-:Y:S01]  /*2820*/  FADD R85, R24, R85 ;  /* 0x0000005518557221 */ /* 0x000fe20000000000 */
        /* <DEDUP_REMOVED lines=30> */
[----:B------:R-:W-:-:S07]  /*2a10*/  FADD R22, R22, R55 ;  /* 0x0000003716167221 */ /* 0x000fce0000000000 */
.L_x_36:
[----:B0-----:R-:W-:Y:S01]  /*2a20*/  ISETP.GE.AND P0, PT, R16, 0x1, PT ;  /* 0x000000011000780c */ /* 0x001fe20003f06270 */
[----:B------:R0:W-:Y:S01]  /*2a30*/  SYNCS.ARRIVE.TRANS64.A1T0 RZ, [R17+UR23], RZ ;  /* 0x000000ff11ff79a7 */ /* 0x0001e20008100017 */
[----:B------:R-:W-:-:S11]  /*2a40*/  WARPGROUP.DEPBAR.LE gsb0, 0x0 ;  /* 0x00008000000079c5 */ /* 0x000fd60000010000 */
[----:B------:R-:W-:Y:S05]  /*2a50*/  @!P0 BRA `(.L_x_37) ;  /* 0x0000000000488947 */ /* 0x000fea0003800000 */
[----:B------:R-:W-:-:S13]  /*2a60*/  ISETP.NE.AND P0, PT, R86, 0x3, PT ;  /* 0x000000035600780c */ /* 0x000fda0003f05270 */
[----:B------:R-:W-:Y:S05]  /*2a70*/  @!P0 BRA `(.L_x_38) ;  /* 0x0000000000048947 */ /* 0x000fea0003800000 */
[----:B------:R-:W-:Y:S01]  /*2a80*/  BPT.TRAP 0x1 ;  /* 0x000000040000795c */ /* 0x000fe20000300000 */
.L_x_38:
[----:B------:R-:W-:-:S13]  /*2a90*/  ISETP.NE.AND P0, PT, R13, RZ, PT ;  /* 0x000000ff0d00720c */ /* 0x000fda0003f05270 */
[----:B------:R-:W-:-:S05]  /*2aa0*/  VOTEU.ANY UP0, P0 ;  /* 0x00000000003f7886 */ /* 0x000fca0000000100 */
[----:B------:R-:W-:-:S06]  /*2ab0*/  @UP0 UIADD3 UR6, UR14, UR5, URZ ;  /* 0x000000050e060290 */ /* 0x000fcc000fffe03f */
[----:B------:R-:W-:Y:S02]  /*2ac0*/  IMAD.U32 R16, RZ, RZ, UR6 ;  /* 0x00000006ff107e24 */ /* 0x000fe4000f8e00ff */
[----:B------:R-:W-:-:S03]  /*2ad0*/  IMAD.U32 R19, RZ, RZ, UR6 ;  /* 0x00000006ff137e24 */ /* 0x000fc6000f8e00ff */
[----:B------:R-:W-:-:S05]  /*2ae0*/  @P0 SHF.R.U32.HI R16, RZ, 0x2, R16 ;  /* 0x00000002ff100819 */ /* 0x000fca0000011610 */
[----:B0-----:R-:W-:-:S04]  /*2af0*/  @P0 IMAD.WIDE.U32 R16, R16, 0x24924925, RZ ;  /* 0x2492492510100825 */ /* 0x001fc800078e00ff */
[----:B------:R-:W-:-:S05]  /*2b00*/  @P0 IMAD R16, R17, -0x1c, R19 ;  /* 0xffffffe411100824 */ /* 0x000fca00078e0213 */
[----:B------:R-:W-:-:S05]  /*2b10*/  @P0 LEA R16, R16, UR12, 0x3 ;  /* 0x0000000c10100c11 */ /* 0x000fca000f8e18ff */
[----:B------:R-:W-:-:S05]  /*2b20*/  @P0 VIADD R17, R16, 0xe0 ;  /* 0x000000e010110836 */ /* 0x000fca0000000000 */
[----:B------:R-:W-:-:S04]  /*2b30*/  @P0 PRMT R17, R12, 0x654, R17 ;  /* 0x000006540c110816 */ /* 0x000fc80000000011 */
[----:B------:R1:W-:Y:S01]  /*2b40*/  @P0 SYNCS.ARRIVE.TRANS64.RED.A1T0 RZ, [R17+URZ], RZ ;  /* 0x000000ff11ff09a7 */ /* 0x0003e2000810043f */
[----:B------:R-:W-:-:S13]  /*2b50*/  ISETP.GT.U32.AND P0, PT, R7, 0x1, PT ;  /* 0x000000010700780c */ /* 0x000fda0003f04070 */
[----:B-1----:R-:W-:Y:S05]  /*2b60*/  @P0 BRA `(.L_x_37) ;  /* 0x0000000000040947 */ /* 0x002fea0003800000 */
[----:B------:R-:W-:Y:S01]  /*2b70*/  BPT.TRAP 0x1 ;  /* 0x000000040000795c */ /* 0x000fe20000300000 */
.L_x_37:
[----:B------:R-:W-:Y:S01]  /*2b80*/  SHF.L.U32 R16, R87, 0x1f, RZ ;  /* 0x0000001f57107819 */ /* 0x000fe200000006ff */
[----:B------:R-:W-:Y:S01]  /*2b90*/  UIADD3 UR5, UR22, UR5, URZ ;  /* 0x0000000516057290 */ /* 0x000fe2000fffe03f */
[----:B------:R-:W1:Y:S01]  /*2ba0*/  LDC R31, c[0x0][0x288] ;  /* 0x0000a200ff1f7b82 */ /* 0x000e620000000800 */
[----:B------:R-:W-:Y:S01]  /*2bb0*/  UISETP.GE.U32.AND UP1, UPT, UR22, 0x1c, UPT ;  /* 0x0000001c1600788c */ /* 0x000fe2000bf26070 */
[----:B------:R-:W-:Y:S01]  /*2bc0*/  IMAD.SHL.U32 R24, R20, 0x2, RZ ;  /* 0x0000000214187824 */ /* 0x000fe200078e00ff */
[----:B------:R-:W-:Y:S02]  /*2bd0*/  UISETP.GT.U32.AND UP0, UPT, UR5, 0x1b, UPT ;  /* 0x0000001b0500788c */ /* 0x000fe4000bf04070 */
[----:B------:R-:W-:Y:S02]  /*2be0*/  USHF.R.U32.HI UR6, URZ, 0x2, UR5 ;  /* 0x000000023f067899 */ /* 0x000fe40008011605 */
[----:B------:R-:W-:Y:S01]  /*2bf0*/  UISETP.LT.U32.AND UP0, UPT, UR22, 0x1c, UP0 ;  /* 0x0000001c1600788c */ /* 0x000fe20008701070 */
[----:B------:R-:W4:Y:S01]  /*2c00*/  SYNCS.PHASECHK.TRANS64.TRYWAIT P0, [UR15+0x8], R16 ;  /* 0x00000810ff0075a7 */ /* 0x000f22000800014f */
[----:B------:R-:W-:Y:S01]  /*2c10*/  UIMAD.WIDE.U32 UR6, UR6, 0x24924925, URZ ;  /* 0x24924925060678a5 */ /* 0x000fe2000f8e003f */
[----:B------:R-:W-:Y:S01]  /*2c20*/  SHF.R.S32.HI R25, RZ, 0x1f, R24 ;  /* 0x0000001fff197819 */ /* 0x000fe20000011418 */
[----:B------:R-:W-:-:S02]  /*2c30*/  USEL UR8, URZ, 0x1, !UP0 ;  /* 0x000000013f087887 */ /* 0x000fc4000c000000 */
[----:B------:R-:W-:Y:S02]  /*2c40*/  UIMAD UR5, UR7, -0x1c, UR5 ;  /* 0xffffffe4070578a4 */ /* 0x000fe4000f8e0205 */
[----:B------:R-:W-:-:S04]  /*2c50*/  ULOP3.LUT UR4, UR4, UR8, URZ, 0x3c, !UPT ;  /* 0x0000000804047292 */ /* 0x000fc8000f8e3c3f */
[----:B------:R-:W-:Y:S01]  /*2c60*/  @UP1 ULOP3.LUT UR4, UR4, 0x1, UR7, 0x78, !UPT ;  /* 0x0000000104041892 */ /* 0x000fe2000f8e7807 */
[----:B-1--4-:R-:W-:Y:S11]  /*2c70*/  @!P0 BRA `(.L_x_39) ;  /* 0x0000004c00608947 */ /* 0x012ff60003800000 */
.L_x_157:
[----:B------:R-:W-:Y:S01]  /*2c80*/  IMAD.SHL.U32 R33, R4, 0x40, RZ ;  /* 0x0000004004217824 */ /* 0x000fe200078e00ff */
[----:B------:R-:W-:Y:S01]  /*2c90*/  ULDC UR8, c[0x0][0x284] ;  /* 0x0000a10000087ab9 */ /* 0x000fe20000000800 */
[----:B------:R-:W-:Y:S01]  /*2ca0*/  IMAD.SHL.U32 R4, R6, 0x40, RZ ;  /* 0x0000004006047824 */ /* 0x000fe200078e00ff */
[----:B------:R-:W-:Y:S01]  /*2cb0*/  SHF.R.S32.HI R32, RZ, 0x1f, R5 ;  /* 0x0000001fff207819 */ /* 0x000fe20000011405 */
[----:B------:R-:W-:Y:S01]  /*2cc0*/  ULDC.64 UR6, c[0x0][0x5d0] ;  /* 0x0001740000067ab9 */ /* 0x000fe20000000a00 */
[----:B------:R-:W-:Y:S01]  /*2cd0*/  SHF.R.S32.HI R30, RZ, 0x1f, R33 ;  /* 0x0000001fff1e7819 */ /* 0x000fe20000011421 */
[----:B0-----:R-:W-:Y:S01]  /*2ce0*/  IMAD.WIDE.U32 R16, R5, UR6, R24 ;  /* 0x0000000605107c25 */ /* 0x001fe2000f8e0018 */
[----:B------:R-:W-:-:S03]  /*2cf0*/  ISETP.GE.AND P0, PT, R4, UR8, PT ;  /* 0x0000000804007c0c */ /* 0x000fc6000bf06270 */
[----:B------:R-:W-:Y:S01]  /*2d00*/  IMAD R18, R32, UR6, RZ ;  /* 0x0000000620127c24 */ /* 0x000fe2000f8e02ff */
[C---:B------:R-:W-:Y:S02]  /*2d10*/  ISETP.GE.OR P0, PT, R33.reuse, R31, P0 ;  /* 0x0000001f2100720c */ /* 0x040fe40000706670 */
[----:B------:R-:W-:Y:S01]  /*2d20*/  IADD3 R16, P1, R33, R16, RZ ;  /* 0x0000001021107210 */ /* 0x000fe20007f3e0ff */
[----:B------:R-:W-:-:S05]  /*2d30*/  IMAD R19, R5, UR7, R18 ;  /* 0x0000000705137c24 */ /* 0x000fca000f8e0212 */
[----:B------:R-:W-:-:S05]  /*2d40*/  IADD3.X R17, R30, R17, R19, P1, !PT ;  /* 0x000000111e117210 */ /* 0x000fca0000ffe413 */
[----:B------:R-:W-:Y:S05]  /*2d50*/  @P0 BRA `(.L_x_40) ;  /* 0x0000002400a80947 */ /* 0x000fea0003800000 */
[----:B------:R-:W0:Y:S01]  /*2d60*/  LDC.64 R26, c[0x0][0x5c8] ;  /* 0x00017200ff1a7b82 */ /* 0x000e220000000a00 */
[----:B------:R-:W-:Y:S01]  /*2d70*/  IMAD.WIDE R28, R6, 0x40, R10 ;  /* 0x00000040061c7825 */ /* 0x000fe200078e020a */
[----:B------:R-:W-:Y:S01]  /*2d80*/  ULDC.64 UR6, c[0x0][0x5c0] ;  /* 0x0001700000067ab9 */ /* 0x000fe20000000a00 */
[----:B------:R-:W-:Y:S02]  /*2d90*/  BSSY B0, `(.L_x_40) ;  /* 0x0000266000007945 */ /* 0x000fe40003800000 */
[-C--:B0-----:R-:W-:Y:S02]  /*2da0*/  IMAD R6, R29, R26.reuse, RZ ;  /* 0x0000001a1d067224 */ /* 0x081fe400078e02ff */
[----:B------:R-:W-:-:S04]  /*2db0*/  IMAD.WIDE.U32 R16, R28, R26, R16 ;  /* 0x0000001a1c107225 */ /* 0x000fc800078e0010 */
[----:B------:R-:W-:Y:S01]  /*2dc0*/  IMAD R19, R28, R27, R6 ;  /* 0x0000001b1c137224 */ /* 0x000fe200078e0206 */
[----:B------:R-:W-:Y:S02]  /*2dd0*/  LEA R18, P0, R26, R16, 0x3 ;  /* 0x000000101a127211 */ /* 0x000fe400078018ff */
[----:B------:R-:W-:Y:S01]  /*2de0*/  IADD3 R16, P1, R16, UR6, RZ ;  /* 0x0000000610107c10 */ /* 0x000fe2000ff3e0ff */
[----:B------:R-:W-:Y:S01]  /*2df0*/  IMAD.IADD R19, R17, 0x1, R19 ;  /* 0x0000000111137824 */ /* 0x000fe200078e0213 */
[----:B------:R-:W-:-:S04]  /*2e00*/  IADD3 R18, P2, R18, UR6, RZ ;  /* 0x0000000612127c10 */ /* 0x000fc8000ff5e0ff */
[----:B------:R-:W-:Y:S01]  /*2e10*/  LEA.HI.X R6, R26, R19, R27, 0x3, P0 ;  /* 0x000000131a067211 */ /* 0x000fe200000f1c1b */
[----:B------:R-:W-:Y:S01]  /*2e20*/  IMAD R26, R20, -0x2, R31 ;  /* 0xfffffffe141a7824 */ /* 0x000fe200078e021f */
[----:B---3-5:R-:W-:Y:S02]  /*2e30*/  FSETP.NEU.AND P0, PT, R15, RZ, PT ;  /* 0x000000ff0f00720b */ /* 0x028fe40003f0d000 */
[----:B------:R-:W-:Y:S01]  /*2e40*/  IADD3.X R17, R19, UR7, RZ, P1, !PT ;  /* 0x0000000713117c10 */ /* 0x000fe20008ffe4ff */
[----:B------:R-:W-:Y:S01]  /*2e50*/  IMAD.IADD R26, R26, 0x1, -R33 ;  /* 0x000000011a1a7824 */ /* 0x000fe200078e0a21 */
[----:B------:R-:W-:Y:S01]  /*2e60*/  IADD3.X R19, R6, UR7, RZ, P2, !PT ;  /* 0x0000000706137c10 */ /* 0x000fe200097fe4ff */
[----:B------:R-:W-:-:S08]  /*2e70*/  IMAD.IADD R6, R21, 0x1, -R4 ;  /* 0x0000000115067824 */ /* 0x000fd000078e0a04 */
[----:B------:R-:W-:Y:S05]  /*2e80*/  @!P0 BRA `(.L_x_41) ;  /* 0x0000001c00188947 */ /* 0x000fea0003800000 */
[----:B------:R-:W-:Y:S01]  /*2e90*/  ULDC.64 UR6, c[0x0][0x5b8] ;  /* 0x00016e0000067ab9 */ /* 0x000fe20000000a00 */
[----:B------:R-:W-:Y:S01]  /*2ea0*/  ULDC.64 UR8, c[0x0][0x5a8] ;  /* 0x00016a0000087ab9 */ /* 0x000fe20000000a00 */
[----:B------:R-:W-:Y:S01]  /*2eb0*/  IMAD.WIDE.U32 R24, R5, UR6, R24 ;  /* 0x0000000605187c25 */ /* 0x000fe2000f8e0018 */
[----:B------:R-:W-:Y:S03]  /*2ec0*/  BSSY B1, `(.L_x_42) ;  /* 0x0000010000017945 */ /* 0x000fe60003800000 */
[----:B------:R-:W-:Y:S01]  /*2ed0*/  IMAD R4, R32, UR6, RZ ;  /* 0x0000000620047c24 */ /* 0x000fe2000f8e02ff */
[----:B------:R-:W-:-:S03]  /*2ee0*/  IADD3 R24, P0, R33, R24, RZ ;  /* 0x0000001821187210 */ /* 0x000fc60007f1e0ff */
[----:B------:R-:W-:Y:S01]  /*2ef0*/  IMAD R5, R5, UR7, R4 ;  /* 0x0000000705057c24 */ /* 0x000fe2000f8e0204 */
[----:B------:R-:W-:Y:S02]  /*2f00*/  ULDC.64 UR6, c[0x0][0x5b0] ;  /* 0x00016c0000067ab9 */ /* 0x000fe40000000a00 */
[----:B------:R-:W-:Y:S02]  /*2f10*/  IMAD R27, R29, UR6, RZ ;  /* 0x000000061d1b7c24 */ /* 0x000fe4000f8e02ff */
[----:B------:R-:W-:Y:S02]  /*2f20*/  IADD3.X R25, R30, R25, R5, P0, !PT ;  /* 0x000000191e197210 */ /* 0x000fe400007fe405 */
[----:B------:R-:W-:Y:S01]  /*2f30*/  ISETP.GE.AND P0, PT, R26, 0x1, PT ;  /* 0x000000011a00780c */ /* 0x000fe20003f06270 */
[C---:B------:R-:W-:Y:S02]  /*2f40*/  IMAD R27, R28.reuse, UR7, R27 ;  /* 0x000000071c1b7c24 */ /* 0x040fe4000f8e021b */
[----:B------:R-:W-:Y:S01]  /*2f50*/  IMAD.WIDE.U32 R4, R28, UR6, R24 ;  /* 0x000000061c047c25 */ /* 0x000fe2000f8e0018 */
[----:B------:R-:W-:-:S02]  /*2f60*/  ISETP.LT.OR P3, PT, R6, 0x1, !P0 ;  /* 0x000000010600780c */ /* 0x000fc40004761670 */
[----:B------:R-:W-:-:S04]  /*2f70*/  IADD3 R4, P1, R4, UR8, RZ ;  /* 0x0000000804047c10 */ /* 0x000fc8000ff3e0ff */
[--C-:B------:R-:W-:Y:S02]  /*2f80*/  IADD3.X R5, R5, UR9, R27.reuse, P1, !PT ;  /* 0x0000000905057c10 */ /* 0x100fe40008ffe41b */
[----:B------:R-:W-:-:S05]  /*2f90*/  PRMT R27, RZ, 0x7610, R27 ;  /* 0x00007610ff1b7816 */ /* 0x000fca000000001b */
[----:B------:R-:W-:Y:S05]  /*2fa0*/  @P3 BRA `(.L_x_43) ;  /* 0x0000000000043947 */ /* 0x000fea0003800000 */
[----:B------:R0:W5:Y:S02]  /*2fb0*/  LDG.E.U8 R27, desc[UR20][R4.64] ;  /* 0x00000014041b7981 */ /* 0x000164000c1e1100 */
.L_x_43:
[----:B------:R-:W-:Y:S05]  /*2fc0*/  BSYNC B1 ;  /* 0x0000000000017941 */ /* 0x000fea0003800000 */
.L_x_42:
[----:B-----5:R-:W-:Y:S01]  /*2fd0*/  LOP3.LUT R27, R27, 0xff, RZ, 0xc0, !PT ;  /* 0x000000ff1b1b7812 */ /* 0x020fe200078ec0ff */
[----:B------:R-:W-:Y:S01]  /*2fe0*/  BSSY B1, `(.L_x_44) ;  /* 0x000000c000017945 */ /* 0x000fe20003800000 */
[----:B------:R-:W-:Y:S02]  /*2ff0*/  ISETP.GE.AND P1, PT, R26, 0x2, PT ;  /* 0x000000021a00780c */ /* 0x000fe40003f26270 */
[----:B------:R-:W-:Y:S02]  /*3000*/  F2FP.F16.E4M3.UNPACK_B R27, R27 ;  /* 0x0000001bff1b723e */ /* 0x000fe400020006ff */
[----:B------:R-:W-:-:S03]  /*3010*/  ISETP.LT.OR P2, PT, R6, 0x1, !P1 ;  /* 0x000000010600780c */ /* 0x000fc60004f41670 */
[----:B------:R-:W-:Y:S01]  /*3020*/  HADD2.F32 R30, -RZ, R27.H0_H0 ;  /* 0x2000001bff1e7230 */ /* 0x000fe20000004100 */
[----:B------:R-:W-:-:S04]  /*3030*/  PRMT R27, RZ, 0x7610, R27 ;  /* 0x00007610ff1b7816 */ /* 0x000fc8000000001b */
[----:B------:R-:W-:-:S04]  /*3040*/  FMUL R30, R30, R15 ;  /* 0x0000000f1e1e7220 */ /* 0x000fc80000400000 */
[----:B--2---:R-:W-:-:S05]  /*3050*/  FFMA R30, R85, R14, R30 ;  /* 0x0000000e551e7223 */ /* 0x004fca000000001e */
[----:B------:R-:W-:-:S05]  /*3060*/  F2FP.SATFINITE.E4M3.F32.PACK_AB_MERGE_C R31, RZ, R30, RZ ;  /* 0x0000001eff1f723e */ /* 0x000fca00048070ff */
[----:B------:R1:W-:Y:S01]  /*3070*/  @!P3 STG.E.U8 desc[UR20][R16.64], R31 ;  /* 0x0000001f1000b986 */ /* 0x0003e2000c101114 */
[----:B------:R-:W-:Y:S05]  /*3080*/  @P2 BRA `(.L_x_45) ;  /* 0x0000000000042947 */ /* 0x000fea0003800000 */
[----:B------:R2:W5:Y:S02]  /*3090*/  LDG.E.U8 R27, desc[UR20][R4.64+0x1] ;  /* 0x00000114041b7981 */ /* 0x000564000c1e1100 */
.L_x_45:
[----:B------:R-:W-:Y:S05]  /*30a0*/  BSYNC B1 ;  /* 0x0000000000017941 */ /* 0x000fea0003800000 */
.L_x_44:
[----:B-----5:R-:W-:Y:S01]  /*30b0*/  LOP3.LUT R27, R27, 0xff, RZ, 0xc0, !PT ;  /* 0x000000ff1b1b7812 */ /* 0x020fe200078ec0ff */
[----:B------:R-:W-:Y:S01]  /*30c0*/  BSSY B1, `(.L_x_46) ;  /* 0x0000012000017945 */ /* 0x000fe20003800000 */
[----:B-1----:R-:W-:Y:S02]  /*30d0*/  IADD3 R31, P3, R28, 0x8, RZ ;  /* 0x000000081c1f7810 */ /* 0x002fe40007f7e0ff */
[----:B------:R-:W-:Y:S02]  /*30e0*/  F2FP.F16.E4M3.UNPACK_B R27, R27 ;  /* 0x0000001bff1b723e */ /* 0x000fe400020006ff */
[----:B------:R-:W-:Y:S01]  /*30f0*/  ISETP.LT.OR P0, PT, R6, 0x9, !P0 ;  /* 0x000000090600780c */ /* 0x000fe20004701670 */
[----:B------:R-:W-:Y:S02]  /*3100*/  IMAD.X R29, RZ, RZ, R29, P3 ;  /* 0x000000ffff1d7224 */ /* 0x000fe400018e061d */
[----:B------:R-:W-:Y:S02]  /*3110*/  HADD2.F32 R28, -RZ, R27.H0_H0 ;  /* 0x2000001bff1c7230 */ /* 0x000fe40000004100 */
[----:B------:R-:W-:-:S04]  /*3120*/  IMAD.WIDE.U32 R24, R31, UR6, R24 ;  /* 0x000000061f187c25 */ /* 0x000fc8000f8e0018 */
[----:B------:R-:W-:Y:S01]  /*3130*/  FMUL R27, R28, R15 ;  /* 0x0000000f1c1b7220 */ /* 0x000fe20000400000 */
[----:B------:R-:W-:Y:S01]  /*3140*/  IMAD R28, R29, UR6, RZ ;  /* 0x000000061d1c7c24 */ /* 0x000fe2000f8e02ff */
[----:B------:R-:W-:Y:S02]  /*3150*/  IADD3 R24, P3, R24, UR8, RZ ;  /* 0x0000000818187c10 */ /* 0x000fe4000ff7e0ff */
[----:B------:R-:W-:Y:S01]  /*3160*/  FFMA R27, R84, R14, R27 ;  /* 0x0000000e541b7223 */ /* 0x000fe2000000001b */
[----:B------:R-:W-:-:S04]  /*3170*/  IMAD R31, R31, UR7, R28 ;  /* 0x000000071f1f7c24 */ /* 0x000fc8000f8e021c */
[----:B------:R-:W-:Y:S02]  /*3180*/  F2FP.SATFINITE.E4M3.F32.PACK_AB_MERGE_C R29, RZ, R27, RZ ;  /* 0x0000001bff1d723e */ /* 0x000fe400048070ff */
[----:B------:R-:W-:Y:S02]  /*3190*/  IADD3.X R25, R25, UR9, R31, P3, !PT ;  /* 0x0000000919197c10 */ /* 0x000fe40009ffe41f */
[----:B------:R-:W-:Y:S01]  /*31a0*/  PRMT R27, RZ, 0x7610, R27 ;  /* 0x00007610ff1b7816 */ /* 0x000fe2000000001b */
[----:B------:R1:W-:Y:S01]  /*31b0*/  @!P2 STG.E.U8 desc[UR20][R16.64+0x1], R29 ;  /* 0x0000011d1000a986 */ /* 0x0003e2000c101114 */
[----:B------:R-:W-:Y:S05]  /*31c0*/  @P0 BRA `(.L_x_47) ;  /* 0x0000000000040947 */ /* 0x000fea0003800000 */
[----:B------:R3:W5:Y:S02]  /*31d0*/  LDG.E.U8 R27, desc[UR20][R24.64] ;  /* 0x00000014181b7981 */ /* 0x000764000c1e1100 */
.L_x_47:
[----:B------:R-:W-:Y:S05]  /*31e0*/  BSYNC B1 ;  /* 0x0000000000017941 */ /* 0x000fea0003800000 */
.L_x_46:
[----:B-----5:R-:W-:Y:S01]  /*31f0*/  LOP3.LUT R27, R27, 0xff, RZ, 0xc0, !PT ;  /* 0x000000ff1b1b7812 */ /* 0x020fe200078ec0ff */
[----:B------:R-:W-:Y:S01]  /*3200*/  BSSY B1, `(.L_x_48) ;  /* 0x000000b000017945 */ /* 0x000fe20003800000 */
[----:B------:R-:W-:Y:S02]  /*3210*/  ISETP.LT.OR P1, PT, R6, 0x9, !P1 ;  /* 0x000000090600780c */ /* 0x000fe40004f21670 */
[----:B------:R-:W-:-:S05]  /*3220*/  F2FP.F16.E4M3.UNPACK_B R27, R27 ;  /* 0x0000001bff1b723e */ /* 0x000fca00020006ff */
[----:B------:R-:W-:Y:S01]  /*3230*/  HADD2.F32 R28, -RZ, R27.H0_H0 ;  /* 0x2000001bff1c7230 */ /* 0x000fe20000004100 */
[----:B------:R-:W-:-:S04]  /*3240*/  PRMT R27, RZ, 0x7610, R27 ;  /* 0x00007610ff1b7816 */ /* 0x000fc8000000001b */
[----:B------:R-:W-:-:S04]  /*3250*/  FMUL R28, R28, R15 ;  /* 0x0000000f1c1c7220 */ /* 0x000fc80000400000 */
[----:B------:R-:W-:-:S05]  /*3260*/  FFMA R28, R83, R14, R28 ;  /* 0x0000000e531c7223 */ /* 0x000fca000000001c */
[----:B-1----:R-:W-:-:S05]  /*3270*/  F2FP.SATFINITE.E4M3.F32.PACK_AB_MERGE_C R29, RZ, R28, RZ ;  /* 0x0000001cff1d723e */ /* 0x002fca00048070ff */
[----:B------:R1:W-:Y:S01]  /*3280*/  @!P0 STG.E.U8 desc[UR20][R18.64], R29 ;  /* 0x0000001d12008986 */ /* 0x0003e2000c101114 */
[----:B------:R-:W-:Y:S05]  /*3290*/  @P1 BRA `(.L_x_49) ;  /* 0x0000000000041947 */ /* 0x000fea0003800000 */
[----:B------:R4:W5:Y:S02]  /*32a0*/  LDG.E.U8 R27, desc[UR20][R24.64+0x1] ;  /* 0x00000114181b7981 */ /* 0x000964000c1e1100 */
.L_x_49:
[----:B------:R-:W-:Y:S05]  /*32b0*/  BSYNC B1 ;  /* 0x0000000000017941 */ /* 0x000fea0003800000 */
.L_x_48:
[----:B-----5:R-:W-:Y:S01]  /*32c0*/  LOP3.LUT R27, R27, 0xff, RZ, 0xc0, !PT ;  /* 0x000000ff1b1b7812 */ /* 0x020fe200078ec0ff */
[----:B------:R-:W-:Y:S01]  /*32d0*/  BSSY B1, `(.L_x_50) ;  /* 0x000000c000017945 */ /* 0x000fe20003800000 */
[----:B------:R-:W-:Y:S02]  /*32e0*/  ISETP.GE.AND P0, PT, R26, 0x9, PT ;  /* 0x000000091a00780c */ /* 0x000fe40003f06270 */
[----:B------:R-:W-:Y:S02]  /*32f0*/  F2FP.F16.E4M3.UNPACK_B R27, R27 ;  /* 0x0000001bff1b723e */ /* 0x000fe400020006ff */
[----:B------:R-:W-:-:S03]  /*3300*/  ISETP.LT.OR P2, PT, R6, 0x1, !P0 ;  /* 0x000000010600780c */ /* 0x000fc60004741670 */
[----:B------:R-:W-:-:S05]  /*3310*/  HADD2.F32 R28, -RZ, R27.H0_H0 ;  /* 0x2000001bff1c7230 */ /* 0x000fca0000004100 */
[----:B------:R-:W-:-:S04]  /*3320*/  FMUL R27, R28, R15 ;  /* 0x0000000f1c1b7220 */ /* 0x000fc80000400000 */
[----:B------:R-:W-:-:S05]  /*3330*/  FFMA R27, R82, R14, R27 ;  /* 0x0000000e521b7223 */ /* 0x000fca000000001b */
[----:B-1----:R-:W-:Y:S02]  /*3340*/  F2FP.SATFINITE.E4M3.F32.PACK_AB_MERGE_C R29, RZ, R27, RZ ;  /* 0x0000001bff1d723e */ /* 0x002fe400048070ff */
[----:B------:R-:W-:-:S03]  /*3350*/  PRMT R27, RZ, 0x7610, R27 ;  /* 0x00007610ff1b7816 */ /* 0x000fc6000000001b */
[----:B------:R1:W-:Y:S01]  /*3360*/  @!P1 STG.E.U8 desc[UR20][R18.64+0x1], R29 ;  /* 0x0000011d12009986 */ /* 0x0003e2000c101114 */
[----:B------:R-:W-:Y:S05]  /*3370*/  @P2 BRA `(.L_x_51) ;  /* 0x0000000000042947 */ /* 0x000fea0003800000 */
[----:B------:R0:W5:Y:S02]  /*3380*/  LDG.E.U8 R27, desc[UR20][R4.64+0x8] ;  /* 0x00000814041b7981 */ /* 0x000164000c1e1100 */
.L_x_51:
[----:B------:R-:W-:Y:S05]  /*3390*/  BSYNC B1 ;  /* 0x0000000000017941 */ /* 0x000fea0003800000 */
.L_x_50:
        /* <DEDUP_REMOVED lines=13> */
.L_x_53:
[----:B------:R-:W-:Y:S05]  /*3470*/  BSYNC B1 ;  /* 0x0000000000017941 */ /* 0x000fea0003800000 */
.L_x_52:
[----:B-----5:R-:W-:Y:S01]  /*3480*/  LOP3.LUT R27, R27, 0xff, RZ, 0xc0, !PT ;  /* 0x000000ff1b1b7812 */ /* 0x020fe200078ec0ff */
[----:B------:R-:W-:Y:S01]  /*3490*/  BSSY B1, `(.L_x_54) ;  /* 0x000000b000017945 */ /* 0x000fe20003800000 */
[----:B------:R-:W-:Y:S02]  /*34a0*/  ISETP.LT.OR P0, PT, R6, 0x9, !P0 ;  /* 0x000000090600780c */ /* 0x000fe40004701670 */
[----:B------:R-:W-:-:S05]  /*34b0*/  F2FP.F16.E4M3.UNPACK_B R27, R27 ;  /* 0x0000001bff1b723e */ /* 0x000fca00020006ff */
        /* <DEDUP_REMOVED lines=8> */
.L_x_55:
[----:B------:R-:W-:Y:S05]  /*3540*/  BSYNC B1 ;  /* 0x0000000000017941 */ /* 0x000fea0003800000 */
.L_x_54:
        /* <DEDUP_REMOVED lines=12> */
.L_x_57:
[----:B------:R-:W-:Y:S05]  /*3610*/  BSYNC B1 ;  /* 0x0000000000017941 */ /* 0x000fea0003800000 */
.L_x_56:
        /* <DEDUP_REMOVED lines=13> */
.L_x_59:
[----:B------:R-:W-:Y:S05]  /*36f0*/  BSYNC B1 ;  /* 0x0000000000017941 */ /* 0x000fea0003800000 */
.L_x_58:
        /* <DEDUP_REMOVED lines=13> */
.L_x_61:
[----:B------:R-:W-:Y:S05]  /*37d0*/  BSYNC B1 ;  /* 0x0000000000017941 */ /* 0x000fea0003800000 */
.L_x_60:
        /* <DEDUP_REMOVED lines=12> */
.L_x_63:
[----:B------:R-:W-:Y:S05]  /*38a0*/  BSYNC B1 ;  /* 0x0000000000017941 */ /* 0x000fea0003800000 */
.L_x_62:
        /* <DEDUP_REMOVED lines=12> */
.L_x_65:
[----:B------:R-:W-:Y:S05]  /*3970*/  BSYNC B1 ;  /* 0x0000000000017941 */ /* 0x000fea0003800000 */
.L_x_64:
        /* <DEDUP_REMOVED lines=13> */
.L_x_67:
[----:B------:R-:W-:Y:S05]  /*3a50*/  BSYNC B1 ;  /* 0x0000000000017941 */ /* 0x000fea0003800000 */
.L_x_66:
        /* <DEDUP_REMOVED lines=13> */
.L_x_69:
[----:B------:R-:W-:Y:S05]  /*3b30*/  BSYNC B1 ;  /* 0x0000000000017941 */ /* 0x000fea0003800000 */
.L_x_68:
        /* <DEDUP_REMOVED lines=12> */
.L_x_71:
[----:B------:R-:W-:Y:S05]  /*3c00*/  BSYNC B1 ;  /* 0x0000000000017941 */ /* 0x000fea0003800000 */
.L_x_70:
        /* <DEDUP_REMOVED lines=12> */
.L_x_73:
[----:B------:R-:W-:Y:S05]  /*3cd0*/  BSYNC B1 ;  /* 0x0000000000017941 */ /* 0x000fea0003800000 */
.L_x_72:
        /* <DEDUP_REMOVED lines=13> */
.L_x_75:
[----:B------:R-:W-:Y:S05]  /*3db0*/  BSYNC B1 ;  /* 0x0000000000017941 */ /* 0x000fea0003800000 */
.L_x_74:
        /* <DEDUP_REMOVED lines=13> */
.L_x_77:
[----:B------:R-:W-:Y:S05]  /*3e90*/  BSYNC B1 ;  /* 0x0000000000017941 */ /* 0x000fea0003800000 */
.L_x_76:
        /* <DEDUP_REMOVED lines=12> */
.L_x_79:
[----:B------:R-:W-:Y:S05]  /*3f60*/  BSYNC B1 ;  /* 0x0000000000017941 */ /* 0x000fea0003800000 */
.L_x_78:
        /* <DEDUP_REMOVED lines=12> */
.L_x_81:
[----:B------:R-:W-:Y:S05]  /*4030*/  BSYNC B1 ;  /* 0x0000000000017941 */ /* 0x000fea0003800000 */
.L_x_80:
        /* <DEDUP_REMOVED lines=13> */
.L_x_83:
[----:B------:R-:W-:Y:S05]  /*4110*/  BSYNC B1 ;  /* 0x0000000000017941 */ /* 0x000fea0003800000 */
.L_x_82:
        /* <DEDUP_REMOVED lines=13> */
.L_x_85:
[----:B------:R-:W-:Y:S05]  /*41f0*/  BSYNC B1 ;  /* 0x0000000000017941 */ /* 0x000fea0003800000 */
.L_x_84:
        /* <DEDUP_REMOVED lines=12> */
.L_x_87:
[----:B------:R-:W-:Y:S05]  /*42c0*/  BSYNC B1 ;  /* 0x0000000000017941 */ /* 0x000fea0003800000 */
.L_x_86:
        /* <DEDUP_REMOVED lines=12> */
.L_x_89:
[----:B------:R-:W-:Y:S05]  /*4390*/  BSYNC B1 ;  /* 0x0000000000017941 */ /* 0x000fea0003800000 */
.L_x_88:
        /* <DEDUP_REMOVED lines=13> */
.L_x_91:
[----:B------:R-:W-:Y:S05]  /*4470*/  BSYNC B1 ;  /* 0x0000000000017941 */ /* 0x000fea0003800000 */
.L_x_90:
        /* <DEDUP_REMOVED lines=13> */
.L_x_93:
[----:B------:R-:W-:Y:S05]  /*4550*/  BSYNC B1 ;  /* 0x0000000000017941 */ /* 0x000fea0003800000 */
.L_x_92:
        /* <DEDUP_REMOVED lines=12> */
.L_x_95:
[----:B------:R-:W-:Y:S05]  /*4620*/  BSYNC B1 ;  /* 0x0000000000017941 */ /* 0x000fea0003800000 */
.L_x_94:
        /* <DEDUP_REMOVED lines=12> */
.L_x_97:
[----:B------:R-:W-:Y:S05]  /*46f0*/  BSYNC B1 ;  /* 0x0000000000017941 */ /* 0x000fea0003800000 */
.L_x_96:
        /* <DEDUP_REMOVED lines=13> */
.L_x_99:
[----:B------:R-:W-:Y:S05]  /*47d0*/  BSYNC B1 ;  /* 0x0000000000017941 */ /* 0x000fea0003800000 */
.L_x_98:
[----:B-----5:R-:W-:Y:S01]  /*47e0*/  LOP3.LUT R27, R27, 0xff, RZ, 0xc0, !PT ;  /* 0x000000ff1b1b7812 */ /* 0x020fe200078ec0ff */
[----:B------:R-:W-:Y:S01]  /*47f0*/  BSSY B1, `(.L_x_100) ;  /* 0x000000c000017945 */ /* 0x000fe20003800000 */
[----:B------:R-:W-:Y:S02]  /*4800*/  ISETP.GE.AND P1, PT, R26, 0x3a, PT ;  /* 0x0000003a1a00780c */ /* 0x000fe40003f26270 */
[----:B------:R-:W-:Y:S02]  /*4810*/  F2FP.F16.E4M3.UNPACK_B R27, R27 ;  /* 0x0000001bff1b723e */ /* 0x000fe400020006ff */
[----:B------:R-:W-:Y:S02]  /*4820*/  ISETP.LT.OR P3, PT, R6, 0x1, !P1 ;  /* 0x000000010600780c */ /* 0x000fe40004f61670 */
[----:B------:R-:W-:Y:S01]  /*4830*/  PRMT R26, RZ, 0x7610, R26 ;  /* 0x00007610ff1a7816 */ /* 0x000fe2000000001a */
[----:B------:R-:W-:-:S05]  /*4840*/  HADD2.F32 R28, -RZ, R27.H0_H0 ;  /* 0x2000001bff1c7230 */ /* 0x000fca0000004100 */
[----:B------:R-:W-:-:S04]  /*4850*/  FMUL R28, R28, R15 ;  /* 0x0000000f1c1c7220 */ /* 0x000fc80000400000 */
[----:B------:R-:W-:-:S05]  /*4860*/  FFMA R28, R57, R14, R28 ;  /* 0x0000000e391c7223 */ /* 0x000fca000000001c */
[----:B------:R-:W-:-:S05]  /*4870*/  F2FP.SATFINITE.E4M3.F32.PACK_AB_MERGE_C R27, RZ, R28, RZ ;  /* 0x0000001cff1b723e */ /* 0x000fca00048070ff */
[----:B------:R0:W-:Y:S01]  /*4880*/  @!P2 STG.E.U8 desc[UR20][R16.64+0x38], R27 ;  /* 0x0000381b1000a986 */ /* 0x0001e2000c101114 */
[----:B------:R-:W-:Y:S05]  /*4890*/  @P3 BRA `(.L_x_101) ;  /* 0x0000000000043947 */ /* 0x000fea0003800000 */
[----:B------:R0:W5:Y:S02]  /*48a0*/  LDG.E.U8 R26, desc[UR20][R4.64+0x39] ;  /* 0x00003914041a7981 */ /* 0x000164000c1e1100 */
.L_x_101:
[----:B------:R-:W-:Y:S05]  /*48b0*/  BSYNC B1 ;  /* 0x0000000000017941 */ /* 0x000fea0003800000 */
.L_x_100:
[----:B-----5:R-:W-:Y:S01]  /*48c0*/  LOP3.LUT R26, R26, 0xff, RZ, 0xc0, !PT ;  /* 0x000000ff1a1a7812 */ /* 0x020fe200078ec0ff */
[----:B------:R-:W-:Y:S01]  /*48d0*/  BSSY B1, `(.L_x_102) ;  /* 0x000000b000017945 */ /* 0x000fe20003800000 */
[----:B------:R-:W-:Y:S02]  /*48e0*/  ISETP.LT.OR P0, PT, R6, 0x9, !P0 ;  /* 0x000000090600780c */ /* 0x000fe40004701670 */
[----:B------:R-:W-:Y:S02]  /*48f0*/  F2FP.F16.E4M3.UNPACK_B R26, R26 ;  /* 0x0000001aff1a723e */ /* 0x000fe400020006ff */
[----:B0-2---:R-:W-:-:S03]  /*4900*/  PRMT R4, RZ, 0x7610, R4 ;  /* 0x00007610ff047816 */ /* 0x005fc60000000004 */
[----:B------:R-:W-:-:S05]  /*4910*/  HADD2.F32 R26, -RZ, R26.H0_H0 ;  /* 0x2000001aff1a7230 */ /* 0x000fca0000004100 */
[----:B------:R-:W-:-:S04]  /*4920*/  FMUL R5, R26, R15 ;  /* 0x0000000f1a057220 */ /* 0x000fc80000400000 */
[----:B------:R-:W-:-:S05]  /*4930*/  FFMA R5, R56, R14, R5 ;  /* 0x0000000e38057223 */ /* 0x000fca0000000005 */
[----:B------:R-:W-:-:S05]  /*4940*/  F2FP.SATFINITE.E4M3.F32.PACK_AB_MERGE_C R5, RZ, R5, RZ ;  /* 0x00000005ff05723e */ /* 0x000fca00048070ff */
[----:B------:R0:W-:Y:S01]  /*4950*/  @!P3 STG.E.U8 desc[UR20][R16.64+0x39], R5 ;  /* 0x000039051000b986 */ /* 0x0001e2000c101114 */
[----:B------:R-:W-:Y:S05]  /*4960*/  @P0 BRA `(.L_x_103) ;  /* 0x0000000000040947 */ /* 0x000fea0003800000 */
[----:B------:R2:W5:Y:S02]  /*4970*/  LDG.E.U8 R4, desc[UR20][R24.64+0x38] ;  /* 0x0000381418047981 */ /* 0x000564000c1e1100 */
.L_x_103:
[----:B------:R-:W-:Y:S05]  /*4980*/  BSYNC B1 ;  /* 0x0000000000017941 */ /* 0x000fea0003800000 */
.L_x_102:
[----:B-----5:R-:W-:Y:S01]  /*4990*/  LOP3.LUT R4, R4, 0xff, RZ, 0xc0, !PT ;  /* 0x000000ff04047812 */ /* 0x020fe200078ec0ff */
[----:B------:R-:W-:Y:S01]  /*49a0*/  BSSY B1, `(.L_x_104) ;  /* 0x000000b000017945 */ /* 0x000fe20003800000 */
[----:B------:R-:W-:Y:S02]  /*49b0*/  ISETP.LT.OR P1, PT, R6, 0x9, !P1 ;  /* 0x000000090600780c */ /* 0x000fe40004f21670 */
[----:B------:R-:W-:-:S05]  /*49c0*/  F2FP.F16.E4M3.UNPACK_B R4, R4 ;  /* 0x00000004ff04723e */ /* 0x000fca00020006ff */
[----:B------:R-:W-:-:S05]  /*49d0*/  HADD2.F32 R4, -RZ, R4.H0_H0 ;  /* 0x20000004ff047230 */ /* 0x000fca0000004100 */
[----:B------:R-:W-:-:S04]  /*49e0*/  FMUL R4, R4, R15 ;  /* 0x0000000f04047220 */ /* 0x000fc80000400000 */
[----:B------:R-:W-:-:S05]  /*49f0*/  FFMA R4, R23, R14, R4 ;  /* 0x0000000e17047223 */ /* 0x000fca0000000004 */
[----:B0-----:R-:W-:Y:S02]  /*4a00*/  F2FP.SATFINITE.E4M3.F32.PACK_AB_MERGE_C R5, RZ, R4, RZ ;  /* 0x00000004ff05723e */ /* 0x001fe400048070ff */
[----:B------:R-:W-:-:S03]  /*4a10*/  PRMT R4, RZ, 0x7610, R4 ;  /* 0x00007610ff047816 */ /* 0x000fc60000000004 */
[----:B------:R0:W-:Y:S01]  /*4a20*/  @!P0 STG.E.U8 desc[UR20][R18.64+0x38], R5 ;  /* 0x0000380512008986 */ /* 0x0001e2000c101114 */
[----:B------:R-:W-:Y:S05]  /*4a30*/  @P1 BRA `(.L_x_105) ;  /* 0x0000000000041947 */ /* 0x000fea0003800000 */
[----:B------:R0:W5:Y:S02]  /*4a40*/  LDG.E.U8 R4, desc[UR20][R24.64+0x39] ;  /* 0x0000391418047981 */ /* 0x000164000c1e1100 */
.L_x_105:
[----:B------:R-:W-:Y:S05]  /*4a50*/  BSYNC B1 ;  /* 0x0000000000017941 */ /* 0x000fea0003800000 */
.L_x_104:
[----:B------:R-:W-:Y:S05]  /*4a60*/  @P1 BRA `(.L_x_106) ;  /* 0x0000000800601947 */ /* 0x000fea0003800000 */
[----:B-----5:R-:W-:-:S04]  /*4a70*/  LOP3.LUT R4, R4, 0xff, RZ, 0xc0, !PT ;  /* 0x000000ff04047812 */ /* 0x020fc800078ec0ff */
[----:B------:R-:W-:-:S05]  /*4a80*/  F2FP.F16.E4M3.UNPACK_B R4, R4 ;  /* 0x00000004ff04723e */ /* 0x000fca00020006ff */
[----:B------:R-:W-:-:S05]  /*4a90*/  HADD2.F32 R4, -RZ, R4.H0_H0 ;  /* 0x20000004ff047230 */ /* 0x000fca0000004100 */
[----:B0-----:R-:W-:-:S04]  /*4aa0*/  FMUL R5, R4, R15 ;  /* 0x0000000f04057220 */ /* 0x001fc80000400000 */
[----:B------:R-:W-:-:S05]  /*4ab0*/  FFMA R5, R22, R14, R5 ;  /* 0x0000000e16057223 */ /* 0x000fca0000000005 */
[----:B------:R-:W-:-:S05]  /*4ac0*/  F2FP.SATFINITE.E4M3.F32.PACK_AB_MERGE_C R5, RZ, R5, RZ ;  /* 0x00000005ff05723e */ /* 0x000fca00048070ff */
[----:B------:R0:W-:Y:S01]  /*4ad0*/  STG.E.U8 desc[UR20][R18.64+0x39], R5 ;  /* 0x0000390512007986 */ /* 0x0001e2000c101114 */
[----:B------:R-:W-:Y:S05]  /*4ae0*/  BRA `(.L_x_106) ;  /* 0x0000000800407947 */ /* 0x000fea0003800000 */
.L_x_41:
[C---:B------:R-:W-:Y:S01]  /*4af0*/  ISETP.GE.AND P3, PT, R26.reuse, 0x1, PT ;  /* 0x000000011a00780c */ /* 0x040fe20003f66270 */
[-C--:B--2---:R-:W-:Y:S01]  /*4b00*/  FMUL R85, R85, R14.reuse ;  /* 0x0000000e55557220 */ /* 0x084fe20000400000 */
[----:B------:R-:W-:Y:S01]  /*4b10*/  ISETP.GE.AND P0, PT, R26, 0x2, PT ;  /* 0x000000021a00780c */ /* 0x000fe20003f06270 */
[-C--:B------:R-:W-:Y:S01]  /*4b20*/  FMUL R84, R84, R14.reuse ;  /* 0x0000000e54547220 */ /* 0x080fe20000400000 */
[C---:B------:R-:W-:Y:S01]  /*4b30*/  ISETP.LT.OR P1, PT, R6.reuse, 0x1, !P3 ;  /* 0x000000010600780c */ /* 0x040fe20005f21670 */
[-C--:B------:R-:W-:Y:S01]  /*4b40*/  FMUL R83, R83, R14.reuse ;  /* 0x0000000e53537220 */ /* 0x080fe20000400000 */
[----:B------:R-:W-:Y:S01]  /*4b50*/  ISETP.LT.OR P2, PT, R6, 0x1, !P0 ;  /* 0x000000010600780c */ /* 0x000fe20004741670 */
[-C--:B------:R-:W-:Y:S01]  /*4b60*/  FMUL R82, R82, R14.reuse ;  /* 0x0000000e52527220 */ /* 0x080fe20000400000 */
[----:B------:R-:W-:Y:S01]  /*4b70*/  ISETP.LT.OR P3, PT, R6, 0x9, !P3 ;  /* 0x000000090600780c */ /* 0x000fe20005f61670 */
[-C--:B------:R-:W-:Y:S01]  /*4b80*/  FMUL R81, R81, R14.reuse ;  /* 0x0000000e51517220 */ /* 0x080fe20000400000 */
[----:B------:R-:W-:Y:S01]  /*4b90*/  F2FP.SATFINITE.E4M3.F32.PACK_AB_MERGE_C R85, RZ, R85, RZ ;  /* 0x00000055ff55723e */ /* 0x000fe200048070ff */
[----:B------:R-:W-:Y:S01]  /*4ba0*/  FMUL R80, R80, R14 ;  /* 0x0000000e50507220 */ /* 0x000fe20000400000 */
[----:B------:R-:W-:Y:S01]  /*4bb0*/  F2FP.SATFINITE.E4M3.F32.PACK_AB_MERGE_C R5, RZ, R84, RZ ;  /* 0x00000054ff05723e */ /* 0x000fe200048070ff */
[-C--:B------:R-:W-:Y:S01]  /*4bc0*/  FMUL R79, R79, R14.reuse ;  /* 0x0000000e4f4f7220 */ /* 0x080fe20000400000 */
[----:B------:R-:W-:Y:S01]  /*4bd0*/  F2FP.SATFINITE.E4M3.F32.PACK_AB_MERGE_C R83, RZ, R83, RZ ;  /* 0x00000053ff53723e */ /* 0x000fe200048070ff */
[-C--:B------:R-:W-:Y:S01]  /*4be0*/  FMUL R78, R78, R14.reuse ;  /* 0x0000000e4e4e7220 */ /* 0x080fe20000400000 */
[----:B------:R-:W-:Y:S01]  /*4bf0*/  ISETP.LT.OR P0, PT, R6, 0x9, !P0 ;  /* 0x000000090600780c */ /* 0x000fe20004701670 */
[----:B------:R-:W-:Y:S01]  /*4c00*/  @!P1 STG.E.U8 desc[UR20][R16.64], R85 ;  /* 0x0000005510009986 */ /* 0x000fe2000c101114 */
[C---:B------:R-:W-:Y:S01]  /*4c10*/  ISETP.GE.AND P1, PT, R26.reuse, 0x9, PT ;  /* 0x000000091a00780c */ /* 0x040fe20003f26270 */
[-C--:B------:R-:W-:Y:S01]  /*4c20*/  FMUL R77, R77, R14.reuse ;  /* 0x0000000e4d4d7220 */ /* 0x080fe20000400000 */
[----:B------:R-:W-:Y:S01]  /*4c30*/  F2FP.SATFINITE.E4M3.F32.PACK_AB_MERGE_C R81, RZ, R81, RZ ;  /* 0x00000051ff51723e */ /* 0x000fe200048070ff */
[----:B------:R0:W-:Y:S01]  /*4c40*/  @!P2 STG.E.U8 desc[UR20][R16.64+0x1], R5 ;  /* 0x000001051000a986 */ /* 0x0001e2000c101114 */
[----:B------:R-:W-:Y:S01]  /*4c50*/  ISETP.GE.AND P2, PT, R26, 0xa, PT ;  /* 0x0000000a1a00780c */ /* 0x000fe20003f46270 */
[----:B------:R-:W-:Y:S01]  /*4c60*/  FMUL R76, R76, R14 ;  /* 0x0000000e4c4c7220 */ /* 0x000fe20000400000 */
[----:B------:R-:W-:Y:S01]  /*4c70*/  F2FP.SATFINITE.E4M3.F32.PACK_AB_MERGE_C R25, RZ, R80, RZ ;  /* 0x00000050ff19723e */ /* 0x000fe200048070ff */
[----:B------:R-:W-:Y:S01]  /*4c80*/  @!P3 STG.E.U8 desc[UR20][R18.64], R83 ;  /* 0x000000531200b986 */ /* 0x000fe2000c101114 */
[----:B------:R-:W-:Y:S01]  /*4c90*/  ISETP.LT.OR P3, PT, R6, 0x1, !P1 ;  /* 0x000000010600780c */ /* 0x000fe20004f61670 */
[-C--:B------:R-:W-:Y:S01]  /*4ca0*/  FMUL R74, R74, R14.reuse ;  /* 0x0000000e4a4a7220 */ /* 0x080fe20000400000 */
[C---:B------:R-:W-:Y:S01]  /*4cb0*/  ISETP.LT.OR P5, PT, R6.reuse, 0x1, !P2 ;  /* 0x000000010600780c */ /* 0x040fe200057a1670 */
[-C--:B------:R-:W-:Y:S01]  /*4cc0*/  FMUL R75, R75, R14.reuse ;  /* 0x0000000e4b4b7220 */ /* 0x080fe20000400000 */
[----:B------:R-:W-:Y:S01]  /*4cd0*/  ISETP.LT.OR P1, PT, R6, 0x9, !P1 ;  /* 0x000000090600780c */ /* 0x000fe20004f21670 */
[-C--:B------:R-:W-:Y:S01]  /*4ce0*/  FMUL R73, R73, R14.reuse ;  /* 0x0000000e49497220 */ /* 0x080fe20000400000 */
[----:B------:R-:W-:Y:S01]  /*4cf0*/  F2FP.SATFINITE.E4M3.F32.PACK_AB_MERGE_C R79, RZ, R79, RZ ;  /* 0x0000004fff4f723e */ /* 0x000fe200048070ff */
[----:B------:R-:W-:Y:S01]  /*4d00*/  FMUL R72, R72, R14 ;  /* 0x0000000e48487220 */ /* 0x000fe20000400000 */
[----:B0-----:R-:W-:Y:S01]  /*4d10*/  F2FP.SATFINITE.E4M3.F32.PACK_AB_MERGE_C R5, RZ, R82, RZ ;  /* 0x00000052ff05723e */ /* 0x001fe200048070ff */
[-C--:B------:R-:W-:Y:S01]  /*4d20*/  FMUL R70, R70, R14.reuse ;  /* 0x0000000e46467220 */ /* 0x080fe20000400000 */
[----:B------:R-:W-:Y:S01]  /*4d30*/  ISETP.LT.OR P2, PT, R6, 0x9, !P2 ;  /* 0x000000090600780c */ /* 0x000fe20005741670 */
[----:B------:R-:W-:Y:S01]  /*4d40*/  FMUL R71, R71, R14 ;  /* 0x0000000e47477220 */ /* 0x000fe20000400000 */
[----:B------:R-:W-:Y:S01]  /*4d50*/  F2FP.SATFINITE.E4M3.F32.PACK_AB_MERGE_C R27, RZ, R78, RZ ;  /* 0x0000004eff1b723e */ /* 0x000fe200048070ff */
[----:B------:R0:W-:Y:S01]  /*4d60*/  @!P0 STG.E.U8 desc[UR20][R18.64+0x1], R5 ;  /* 0x0000010512008986 */ /* 0x0001e2000c101114 */
[C---:B------:R-:W-:Y:S01]  /*4d70*/  ISETP.GE.AND P0, PT, R26.reuse, 0x11, PT ;  /* 0x000000111a00780c */ /* 0x040fe20003f06270 */
[-C--:B------:R-:W-:Y:S01]  /*4d80*/  FMUL R69, R69, R14.reuse ;  /* 0x0000000e45457220 */ /* 0x080fe20000400000 */
[----:B------:R-:W-:Y:S01]  /*4d90*/  F2FP.SATFINITE.E4M3.F32.PACK_AB_MERGE_C R77, RZ, R77, RZ ;  /* 0x0000004dff4d723e */ /* 0x000fe200048070ff */
[----:B------:R-:W-:Y:S01]  /*4da0*/  @!P3 STG.E.U8 desc[UR20][R16.64+0x8], R81 ;  /* 0x000008511000b986 */ /* 0x000fe2000c101114 */
[----:B------:R-:W-:Y:S01]  /*4db0*/  ISETP.GE.AND P3, PT, R26, 0x12, PT ;  /* 0x000000121a00780c */ /* 0x000fe20003f66270 */
[-C--:B------:R-:W-:Y:S01]  /*4dc0*/  FMUL R68, R68, R14.reuse ;  /* 0x0000000e44447220 */ /* 0x080fe20000400000 */
[----:B------:R-:W-:Y:S01]  /*4dd0*/  F2FP.SATFINITE.E4M3.F32.PACK_AB_MERGE_C R75, RZ, R75, RZ ;  /* 0x0000004bff4b723e */ /* 0x000fe200048070ff */
[----:B------:R1:W-:Y:S01]  /*4de0*/  @!P5 STG.E.U8 desc[UR20][R16.64+0x9], R25 ;  /* 0x000009191000d986 */ /* 0x0003e2000c101114 */
[C---:B------:R-:W-:Y:S01]  /*4df0*/  ISETP.LT.OR P5, PT, R6.reuse, 0x1, !P3 ;  /* 0x000000010600780c */ /* 0x040fe20005fa1670 */
[-C--:B------:R-:W-:Y:S01]  /*4e00*/  FMUL R67, R67, R14.reuse ;  /* 0x0000000e43437220 */ /* 0x080fe20000400000 */
[C---:B------:R-:W-:Y:S01]  /*4e10*/  ISETP.LT.OR P3, PT, R6.reuse, 0x9, !P3 ;  /* 0x000000090600780c */ /* 0x040fe20005f61670 */
[----:B------:R-:W-:Y:S01]  /*4e20*/  @!P1 STG.E.U8 desc[UR20][R18.64+0x8], R79 ;  /* 0x0000084f12009986 */ /* 0x000fe2000c101114 */
[----:B------:R-:W-:Y:S01]  /*4e30*/  ISETP.LT.OR P1, PT, R6, 0x1, !P0 ;  /* 0x000000010600780c */ /* 0x000fe20004721670 */
[----:B------:R-:W-:Y:S01]  /*4e40*/  FMUL R66, R66, R14 ;  /* 0x0000000e42427220 */ /* 0x000fe20000400000 */
[----:B0-----:R-:W-:Y:S01]  /*4e50*/  F2FP.SATFINITE.E4M3.F32.PACK_AB_MERGE_C R5, RZ, R76, RZ ;  /* 0x0000004cff05723e */ /* 0x001fe200048070ff */
[----:B------:R-:W-:Y:S01]  /*4e60*/  @!P2 STG.E.U8 desc[UR20][R18.64+0x9], R27 ;  /* 0x0000091b1200a986 */ /* 0x000fe2000c101114 */
[----:B------:R-:W-:Y:S01]  /*4e70*/  ISETP.GE.AND P2, PT, R26, 0x19, PT ;  /* 0x000000191a00780c */ /* 0x000fe20003f46270 */
[-C--:B------:R-:W-:Y:S01]  /*4e80*/  FMUL R65, R65, R14.reuse ;  /* 0x0000000e41417220 */ /* 0x080fe20000400000 */
[----:B------:R-:W-:Y:S01]  /*4e90*/  ISETP.LT.OR P0, PT, R6, 0x9, !P0 ;  /* 0x000000090600780c */ /* 0x000fe20004701670 */
[----:B------:R-:W-:Y:S01]  /*4ea0*/  FMUL R64, R64, R14 ;  /* 0x0000000e40407220 */ /* 0x000fe20000400000 */
[----:B------:R-:W-:Y:S01]  /*4eb0*/  ISETP.LT.OR P6, PT, R6, 0x1, !P2 ;  /* 0x000000010600780c */ /* 0x000fe200057c1670 */
[----:B------:R0:W-:Y:S01]  /*4ec0*/  @!P5 STG.E.U8 desc[UR20][R16.64+0x11], R5 ;  /* 0x000011051000d986 */ /* 0x0001e2000c101114 */
[----:B-1----:R-:W-:Y:S01]  /*4ed0*/  F2FP.SATFINITE.E4M3.F32.PACK_AB_MERGE_C R25, RZ, R74, RZ ;  /* 0x0000004aff19723e */ /* 0x002fe200048070ff */
[-C--:B------:R-:W-:Y:S01]  /*4ee0*/  FMUL R62, R62, R14.reuse ;  /* 0x0000000e3e3e7220 */ /* 0x080fe20000400000 */
[----:B------:R-:W-:Y:S01]  /*4ef0*/  F2FP.SATFINITE.E4M3.F32.PACK_AB_MERGE_C R73, RZ, R73, RZ ;  /* 0x00000049ff49723e */ /* 0x000fe200048070ff */
[----:B------:R-:W-:Y:S01]  /*4f00*/  @!P1 STG.E.U8 desc[UR20][R16.64+0x10], R77 ;  /* 0x0000104d10009986 */ /* 0x000fe2000c101114 */
[----:B------:R-:W-:Y:S01]  /*4f10*/  ISETP.GE.AND P1, PT, R26, 0x1a, PT ;  /* 0x0000001a1a00780c */ /* 0x000fe20003f26270 */
[-C--:B------:R-:W-:Y:S01]  /*4f20*/  FMUL R63, R63, R14.reuse ;  /* 0x0000000e3f3f7220 */ /* 0x080fe20000400000 */
[C---:B------:R-:W-:Y:S01]  /*4f30*/  ISETP.LT.OR P2, PT, R6.reuse, 0x9, !P2 ;  /* 0x000000090600780c */ /* 0x040fe20005741670 */
[----:B------:R1:W-:Y:S01]  /*4f40*/  @!P3 STG.E.U8 desc[UR20][R18.64+0x11], R25 ;  /* 0x000011191200b986 */ /* 0x0003e2000c101114 */
[C---:B------:R-:W-:Y:S01]  /*4f50*/  ISETP.LT.OR P5, PT, R6.reuse, 0x1, !P1 ;  /* 0x000000010600780c */ /* 0x040fe20004fa1670 */
[----:B------:R-:W-:Y:S01]  /*4f60*/  FMUL R61, R61, R14 ;  /* 0x0000000e3d3d7220 */ /* 0x000fe20000400000 */
[----:B------:R-:W-:Y:S01]  /*4f70*/  ISETP.LT.OR P3, PT, R6, 0x9, !P1 ;  /* 0x000000090600780c */ /* 0x000fe20004f61670 */
[----:B------:R-:W-:Y:S01]  /*4f80*/  @!P0 STG.E.U8 desc[UR20][R18.64+0x10], R75 ;  /* 0x0000104b12008986 */ /* 0x000fe2000c101114 */
[----:B0-----:R-:W-:Y:S01]  /*4f90*/  F2FP.SATFINITE.E4M3.F32.PACK_AB_MERGE_C R5, RZ, R72, RZ ;  /* 0x00000048ff05723e */ /* 0x001fe200048070ff */
[-C--:B------:R-:W-:Y:S01]  /*4fa0*/  FMUL R60, R60, R14.reuse ;  /* 0x0000000e3c3c7220 */ /* 0x080fe20000400000 */
[C---:B------:R-:W-:Y:S01]  /*4fb0*/  ISETP.GE.AND P0, PT, R26.reuse, 0x21, PT ;  /* 0x000000211a00780c */ /* 0x040fe20003f06270 */
[----:B------:R-:W-:Y:S01]  /*4fc0*/  @!P6 STG.E.U8 desc[UR20][R16.64+0x18], R73 ;  /* 0x000018491000e986 */ /* 0x000fe2000c101114 */
[----:B------:R-:W-:Y:S01]  /*4fd0*/  ISETP.GE.AND P1, PT, R26, 0x22, PT ;  /* 0x000000221a00780c */ /* 0x000fe20003f26270 */
[-C--:B------:R-:W-:Y:S01]  /*4fe0*/  FMUL R59, R59, R14.reuse ;  /* 0x0000000e3b3b7220 */ /* 0x080fe20000400000 */
[----:B------:R-:W-:Y:S01]  /*4ff0*/  ISETP.LT.OR P6, PT, R6, 0x1, !P0 ;  /* 0x000000010600780c */ /* 0x000fe200047c1670 */
[----:B------:R-:W-:Y:S01]  /*5000*/  FMUL R58, R58, R14 ;  /* 0x0000000e3a3a7220 */ /* 0x000fe20000400000 */
[----:B-1----:R-:W-:Y:S01]  /*5010*/  F2FP.SATFINITE.E4M3.F32.PACK_AB_MERGE_C R25, RZ, R70, RZ ;  /* 0x00000046ff19723e */ /* 0x002fe200048070ff */
[----:B------:R0:W-:Y:S01]  /*5020*/  @!P5 STG.E.U8 desc[UR20][R16.64+0x19], R5 ;  /* 0x000019051000d986 */ /* 0x0001e2000c101114 */
[----:B------:R-:W-:Y:S01]  /*5030*/  ISETP.LT.OR P5, PT, R6, 0x1, !P1 ;  /* 0x000000010600780c */ /* 0x000fe20004fa1670 */
[-C--:B------:R-:W-:Y:S01]  /*5040*/  FMUL R57, R57, R14.reuse ;  /* 0x0000000e39397220 */ /* 0x080fe20000400000 */
[----:B------:R-:W-:Y:S01]  /*5050*/  F2FP.SATFINITE.E4M3.F32.PACK_AB_MERGE_C R71, RZ, R71, RZ ;  /* 0x00000047ff47723e */ /* 0x000fe200048070ff */
[----:B------:R1:W-:Y:S01]  /*5060*/  @!P3 STG.E.U8 desc[UR20][R18.64+0x19], R25 ;  /* 0x000019191200b986 */ /* 0x0003e2000c101114 */
[----:B------:R-:W-:Y:S01]  /*5070*/  F2FP.SATFINITE.E4M3.F32.PACK_AB_MERGE_C R69, RZ, R69, RZ ;  /* 0x00000045ff45723e */ /* 0x000fe200048070ff */
[----:B------:R-:W-:Y:S01]  /*5080*/  FMUL R56, R56, R14 ;  /* 0x0000000e38387220 */ /* 0x000fe20000400000 */
[----:B------:R-:W-:Y:S01]  /*5090*/  F2FP.SATFINITE.E4M3.F32.PACK_AB_MERGE_C R27, RZ, R68, RZ ;  /* 0x00000044ff1b723e */ /* 0x000fe200048070ff */
[----:B------:R-:W-:Y:S01]  /*50a0*/  @!P2 STG.E.U8 desc[UR20][R18.64+0x18], R71 ;  /* 0x000018471200a986 */ /* 0x000fe2000c101114 */
[----:B------:R-:W-:Y:S01]  /*50b0*/  ISETP.LT.OR P3, PT, R6, 0x9, !P1 ;  /* 0x000000090600780c */ /* 0x000fe20004f61670 */
[-C--:B------:R-:W-:Y:S01]  /*50c0*/  FMUL R23, R23, R14.reuse ;  /* 0x0000000e17177220 */ /* 0x080fe20000400000 */
[----:B------:R-:W-:Y:S01]  /*50d0*/  ISETP.GE.AND P2, PT, R26, 0x29, PT ;  /* 0x000000291a00780c */ /* 0x000fe20003f46270 */
[----:B------:R-:W-:Y:S01]  /*50e0*/  @!P6 STG.E.U8 desc[UR20][R16.64+0x20], R69 ;  /* 0x000020451000e986 */ /* 0x000fe2000c101114 */
[----:B------:R-:W-:Y:S01]  /*50f0*/  ISETP.LT.OR P0, PT, R6, 0x9, !P0 ;  /* 0x000000090600780c */ /* 0x000fe20004701670 */
[----:B------:R-:W-:Y:S01]  /*5100*/  FMUL R22, R22, R14 ;  /* 0x0000000e16167220 */ /* 0x000fe20000400000 */
[----:B------:R-:W-:Y:S01]  /*5110*/  ISETP.GE.AND P1, PT, R26, 0x2a, PT ;  /* 0x0000002a1a00780c */ /* 0x000fe20003f26270 */
[----:B------:R-:W-:Y:S01]  /*5120*/  @!P5 STG.E.U8 desc[UR20][R16.64+0x21], R27 ;  /* 0x0000211b1000d986 */ /* 0x000fe2000c101114 */
[----:B------:R-:W-:-:S02]  /*5130*/  ISETP.LT.OR P6, PT, R6, 0x1, !P2 ;  /* 0x000000010600780c */ /* 0x000fc400057c1670 */
[C---:B------:R-:W-:Y:S02]  /*5140*/  ISETP.LT.OR P5, PT, R6.reuse, 0x1, !P1 ;  /* 0x000000010600780c */ /* 0x040fe40004fa1670 */
[----:B------:R-:W-:Y:S02]  /*5150*/  F2FP.SATFINITE.E4M3.F32.PACK_AB_MERGE_C R67, RZ, R67, RZ ;  /* 0x00000043ff43723e */ /* 0x000fe400048070ff */
[----:B0-----:R-:W-:Y:S02]  /*5160*/  F2FP.SATFINITE.E4M3.F32.PACK_AB_MERGE_C R5, RZ, R66, RZ ;  /* 0x00000042ff05723e */ /* 0x001fe400048070ff */
[----:B------:R-:W-:Y:S01]  /*5170*/  F2FP.SATFINITE.E4M3.F32.PACK_AB_MERGE_C R65, RZ, R65, RZ ;  /* 0x00000041ff41723e */ /* 0x000fe200048070ff */
[----:B------:R-:W-:Y:S01]  /*5180*/  @!P0 STG.E.U8 desc[UR20][R18.64+0x20], R67 ;  /* 0x0000204312008986 */ /* 0x000fe2000c101114 */
[----:B-1----:R-:W-:Y:S02]  /*5190*/  F2FP.SATFINITE.E4M3.F32.PACK_AB_MERGE_C R25, RZ, R64, RZ ;  /* 0x00000040ff19723e */ /* 0x002fe400048070ff */
[C---:B------:R-:W-:Y:S01]  /*51a0*/  ISETP.LT.OR P1, PT, R6.reuse, 0x9, !P1 ;  /* 0x000000090600780c */ /* 0x040fe20004f21670 */
[----:B------:R0:W-:Y:S01]  /*51b0*/  @!P3 STG.E.U8 desc[UR20][R18.64+0x21], R5 ;  /* 0x000021051200b986 */ /* 0x0001e2000c101114 */
[----:B------:R-:W-:-:S02]  /*51c0*/  ISETP.LT.OR P2, PT, R6, 0x9, !P2 ;  /* 0x000000090600780c */ /* 0x000fc40005741670 */
[C---:B------:R-:W-:Y:S01]  /*51d0*/  ISETP.GE.AND P3, PT, R26.reuse, 0x31, PT ;  /* 0x000000311a00780c */ /* 0x040fe20003f66270 */
[----:B------:R-:W-:Y:S01]  /*51e0*/  @!P6 STG.E.U8 desc[UR20][R16.64+0x28], R65 ;  /* 0x000028411000e986 */ /* 0x000fe2000c101114 */
[----:B------:R-:W-:Y:S02]  /*51f0*/  ISETP.GE.AND P0, PT, R26, 0x32, PT ;  /* 0x000000321a00780c */ /* 0x000fe40003f06270 */
[----:B------:R-:W-:Y:S01]  /*5200*/  F2FP.SATFINITE.E4M3.F32.PACK_AB_MERGE_C R63, RZ, R63, RZ ;  /* 0x0000003fff3f723e */ /* 0x000fe200048070ff */
[----:B------:R1:W-:Y:S01]  /*5210*/  @!P5 STG.E.U8 desc[UR20][R16.64+0x29], R25 ;  /* 0x000029191000d986 */ /* 0x0003e2000c101114 */
[C---:B------:R-:W-:Y:S02]  /*5220*/  ISETP.LT.OR P5, PT, R6.reuse, 0x1, !P3 ;  /* 0x000000010600780c */ /* 0x040fe40005fa1670 */
[----:B------:R-:W-:Y:S02]  /*5230*/  ISETP.LT.OR P6, PT, R6, 0x1, !P0 ;  /* 0x000000010600780c */ /* 0x000fe400047c1670 */
[----:B0-----:R-:W-:Y:S01]  /*5240*/  F2FP.SATFINITE.E4M3.F32.PACK_AB_MERGE_C R5, RZ, R62, RZ ;  /* 0x0000003eff05723e */ /* 0x001fe200048070ff */
[----:B------:R-:W-:Y:S01]  /*5250*/  @!P2 STG.E.U8 desc[UR20][R18.64+0x28], R63 ;  /* 0x0000283f1200a986 */ /* 0x000fe2000c101114 */
[----:B------:R-:W-:-:S02]  /*5260*/  F2FP.SATFINITE.E4M3.F32.PACK_AB_MERGE_C R61, RZ, R61, RZ ;  /* 0x0000003dff3d723e */ /* 0x000fc400048070ff */
[----:B------:R-:W-:Y:S01]  /*5270*/  ISETP.GE.AND P2, PT, R26, 0x3a, PT ;  /* 0x0000003a1a00780c */ /* 0x000fe20003f46270 */
[----:B------:R0:W-:Y:S01]  /*5280*/  @!P1 STG.E.U8 desc[UR20][R18.64+0x29], R5 ;  /* 0x0000290512009986 */ /* 0x0001e2000c101114 */
[----:B------:R-:W-:Y:S02]  /*5290*/  ISETP.LT.OR P1, PT, R6, 0x9, !P3 ;  /* 0x000000090600780c */ /* 0x000fe40005f21670 */
[----:B-1----:R-:W-:Y:S01]  /*52a0*/  F2FP.SATFINITE.E4M3.F32.PACK_AB_MERGE_C R25, RZ, R60, RZ ;  /* 0x0000003cff19723e */ /* 0x002fe200048070ff */
[----:B------:R-:W-:Y:S01]  /*52b0*/  @!P5 STG.E.U8 desc[UR20][R16.64+0x30], R61 ;  /* 0x0000303d1000d986 */ /* 0x000fe2000c101114 */
[----:B------:R-:W-:Y:S02]  /*52c0*/  ISETP.GE.AND P3, PT, R26, 0x39, PT ;  /* 0x000000391a00780c */ /* 0x000fe40003f66270 */
[C---:B------:R-:W-:Y:S01]  /*52d0*/  ISETP.LT.OR P0, PT, R6.reuse, 0x9, !P0 ;  /* 0x000000090600780c */ /* 0x040fe20004701670 */
[----:B------:R1:W-:Y:S01]  /*52e0*/  @!P6 STG.E.U8 desc[UR20][R16.64+0x31], R25 ;  /* 0x000031191000e986 */ /* 0x0003e2000c101114 */
[----:B------:R-:W-:-:S02]  /*52f0*/  ISETP.LT.OR P5, PT, R6, 0x1, !P3 ;  /* 0x000000010600780c */ /* 0x000fc40005fa1670 */
[C---:B------:R-:W-:Y:S02]  /*5300*/  ISETP.LT.OR P6, PT, R6.reuse, 0x1, !P2 ;  /* 0x000000010600780c */ /* 0x040fe400057c1670 */
[C---:B------:R-:W-:Y:S02]  /*5310*/  ISETP.LT.OR P3, PT, R6.reuse, 0x9, !P3 ;  /* 0x000000090600780c */ /* 0x040fe40005f61670 */
[----:B------:R-:W-:Y:S02]  /*5320*/  ISETP.LT.OR P2, PT, R6, 0x9, !P2 ;  /* 0x000000090600780c */ /* 0x000fe40005741670 */
[----:B------:R-:W-:Y:S02]  /*5330*/  F2FP.SATFINITE.E4M3.F32.PACK_AB_MERGE_C R59, RZ, R59, RZ ;  /* 0x0000003bff3b723e */ /* 0x000fe400048070ff */
[----:B0-----:R-:W-:Y:S02]  /*5340*/  F2FP.SATFINITE.E4M3.F32.PACK_AB_MERGE_C R5, RZ, R58, RZ ;  /* 0x0000003aff05723e */ /* 0x001fe400048070ff */
[----:B------:R-:W-:Y:S01]  /*5350*/  F2FP.SATFINITE.E4M3.F32.PACK_AB_MERGE_C R57, RZ, R57, RZ ;  /* 0x00000039ff39723e */ /* 0x000fe200048070ff */
[----:B------:R0:W-:Y:S01]  /*5360*/  @!P1 STG.E.U8 desc[UR20][R18.64+0x30], R59 ;  /* 0x0000303b12009986 */ /* 0x0001e2000c101114 */
[----:B-1----:R-:W-:-:S02]  /*5370*/  F2FP.SATFINITE.E4M3.F32.PACK_AB_MERGE_C R25, RZ, R56, RZ ;  /* 0x00000038ff19723e */ /* 0x002fc400048070ff */
[----:B------:R-:W-:Y:S01]  /*5380*/  F2FP.SATFINITE.E4M3.F32.PACK_AB_MERGE_C R23, RZ, R23, RZ ;  /* 0x00000017ff17723e */ /* 0x000fe200048070ff */
[----:B------:R0:W-:Y:S01]  /*5390*/  @!P0 STG.E.U8 desc[UR20][R18.64+0x31], R5 ;  /* 0x0000310512008986 */ /* 0x0001e2000c101114 */
[----:B------:R-:W-:-:S03]  /*53a0*/  F2FP.SATFINITE.E4M3.F32.PACK_AB_MERGE_C R27, RZ, R22, RZ ;  /* 0x00000016ff1b723e */ /* 0x000fc600048070ff */
[----:B------:R0:W-:Y:S04]  /*53b0*/  @!P5 STG.E.U8 desc[UR20][R16.64+0x38], R57 ;  /* 0x000038391000d986 */ /* 0x0001e8000c101114 */
[----:B------:R0:W-:Y:S04]  /*53c0*/  @!P6 STG.E.U8 desc[UR20][R16.64+0x39], R25 ;  /* 0x000039191000e986 */ /* 0x0001e8000c101114 */
[----:B------:R0:W-:Y:S04]  /*53d0*/  @!P3 STG.E.U8 desc[UR20][R18.64+0x38], R23 ;  /* 0x000038171200b986 */ /* 0x0001e8000c101114 */
[----:B------:R0:W-:Y:S02]  /*53e0*/  @!P2 STG.E.U8 desc[UR20][R18.64+0x39], R27 ;  /* 0x0000391b1200a986 */ /* 0x0001e4000c101114 */
.L_x_106:
[----:B------:R-:W-:Y:S05]  /*53f0*/  BSYNC B0 ;  /* 0x0000000000007941 */ /* 0x000fea0003800000 */
.L_x_40:
[C---:B------:R-:W-:Y:S01]  /*5400*/  LEA R2, P0, R8.reuse, R2, 0x1 ;  /* 0x0000000208027211 */ /* 0x040fe200078008ff */
[----:B------:R-:W-:Y:S01]  /*5410*/  ULDC.64 UR6, c[0x0][0x650] ;  /* 0x0001940000067ab9 */ /* 0x000fe20000000a00 */
[----:B-----5:R-:W-:Y:S01]  /*5420*/  IMAD.U32 R4, RZ, RZ, UR16 ;  /* 0x00000010ff047e24 */ /* 0x020fe2000f8e00ff */
[----:B0-----:R-:W-:Y:S01]  /*5430*/  PRMT R16, RZ, 0x7610, R16 ;  /* 0x00007610ff107816 */ /* 0x001fe20000000010 */
[----:B------:R-:W-:Y:S01]  /*5440*/  IMAD.MOV.U32 R6, RZ, RZ, -0x1 ;  /* 0xffffffffff067424 */ /* 0x000fe200078e00ff */
[----:B------:R-:W-:Y:S01]  /*5450*/  LEA.HI.X R3, R8, R3, R0, 0x1, P0 ;  /* 0x0000000308037211 */ /* 0x000fe200000f0c00 */
[----:B------:R0:W-:Y:S01]  /*5460*/  SYNCS.ARRIVE.TRANS64.A1T0 RZ, [R4+UR23], RZ ;  /* 0x000000ff04ff79a7 */ /* 0x0001e20008100017 */
[----:B------:R-:W-:Y:S01]  /*5470*/  ISETP.GE.U32.AND P0, PT, R2, UR6, PT ;  /* 0x0000000602007c0c */ /* 0x000fe2000bf06070 */
[----:B------:R-:W-:-:S03]  /*5480*/  IMAD.MOV.U32 R5, RZ, RZ, -0x1 ;  /* 0xffffffffff057424 */ /* 0x000fc600078e00ff */
[----:B------:R-:W-:Y:S01]  /*5490*/  ISETP.GE.U32.AND.EX P0, PT, R3, UR7, PT, P0 ;  /* 0x0000000703007c0c */ /* 0x000fe2000bf06100 */
[----:B0-----:R-:W-:-:S12]  /*54a0*/  IMAD.MOV.U32 R4, RZ, RZ, -0x1 ;  /* 0xffffffffff047424 */ /* 0x001fd800078e00ff */
[----:B------:R-:W-:Y:S05]  /*54b0*/  @P0 BRA `(.L_x_107) ;  /* 0x0000000400600947 */ /* 0x000fea0003800000 */
[----:B------:R-:W0:Y:S01]  /*54c0*/  S2R R28, SR_CTAID.X ;  /* 0x00000000001c7919 */ /* 0x000e220000002500 */
[----:B------:R-:W5:Y:S01]  /*54d0*/  LDC.64 R22, c[0x0][0x628] ;  /* 0x00018a00ff167b82 */ /* 0x000f620000000a00 */
[----:B------:R-:W-:Y:S01]  /*54e0*/  ULDC UR6, c[0x0][0x150] ;  /* 0x0000540000067ab9 */ /* 0x000fe20000000800 */
[----:B-1----:R-:W-:Y:S01]  /*54f0*/  IMAD.MOV.U32 R18, RZ, RZ, R2 ;  /* 0x000000ffff127224 */ /* 0x002fe200078e0002 */
[----:B------:R-:W1:Y:S01]  /*5500*/  S2R R30, SR_CTAID.Y ;  /* 0x00000000001e7919 */ /* 0x000e620000002600 */
[----:B------:R-:W-:-:S04]  /*5510*/  IMAD.MOV.U32 R19, RZ, RZ, R3 ;  /* 0x000000ffff137224 */ /* 0x000fc800078e0003 */
[----:B------:R-:W1:Y:S08]  /*5520*/  LDC R31, c[0x0][0x144] ;  /* 0x00005100ff1f7b82 */ /* 0x000e700000000800 */
[----:B------:R-:W1:Y:S08]  /*5530*/  LDC R6, c[0x0][0x630] ;  /* 0x00018c00ff067b82 */ /* 0x000e700000000800 */
[----:B------:R-:W1:Y:S01]  /*5540*/  LDC.64 R26, c[0x0][0x620] ;  /* 0x00018800ff1a7b82 */ /* 0x000e620000000a00 */
[----:B-----5:R-:W-:-:S04]  /*5550*/  ISETP.NE.U32.AND P0, PT, R22, RZ, PT ;  /* 0x000000ff1600720c */ /* 0x020fc80003f05070 */
[----:B------:R-:W-:Y:S02]  /*5560*/  ISETP.NE.AND.EX P0, PT, R23, RZ, PT, P0 ;  /* 0x000000ff1700720c */ /* 0x000fe40003f05300 */
[----:B0-----:R-:W-:-:S05]  /*5570*/  I2FP.F32.U32 R4, R28 ;  /* 0x0000001c00047245 */ /* 0x001fca0000201000 */
[----:B------:R-:W-:-:S04]  /*5580*/  FMUL R4, R4, UR6 ;  /* 0x0000000604047c20 */ /* 0x000fc80008400000 */
[----:B------:R0:W0:Y:S02]  /*5590*/  F2I.U32.TRUNC.NTZ R29, R4 ;  /* 0x00000004001d7305 */ /* 0x000024000020f000 */
[----:B------:R-:W-:Y:S05]  /*55a0*/  @!P0 BRA `(.L_x_108) ;  /* 0x0000000000288947 */ /* 0x000fea0003800000 */
[----:B------:R-:W5:Y:S02]  /*55b0*/  LDC R5, c[0x0][0x634] ;  /* 0x00018d00ff057b82 */ /* 0x000f640000000800 */
[----:B-----5:R-:W-:-:S05]  /*55c0*/  IADD3 R19, P0, R2, R5, RZ ;  /* 0x0000000502137210 */ /* 0x020fca0007f1e0ff */
[----:B--234-:R-:W-:-:S04]  /*55d0*/  IMAD.X R25, RZ, RZ, R3, P0 ;  /* 0x000000ffff197224 */ /* 0x01cfc800000e0603 */
[----:B0-----:R-:W-:-:S04]  /*55e0*/  IMAD.WIDE.U32 R4, R25, R22, RZ ;  /* 0x0000001619047225 */ /* 0x001fc800078e00ff */
[----:B------:R-:W-:-:S04]  /*55f0*/  IMAD.WIDE.U32 R16, P0, R19, R23, R4 ;  /* 0x0000001713107225 */ /* 0x000fc80007800004 */
[----:B------:R-:W-:-:S04]  /*5600*/  IMAD.WIDE.U32 R4, R19, R22, RZ ;  /* 0x0000001613047225 */ /* 0x000fc800078e00ff */
[----:B------:R-:W-:Y:S01]  /*5610*/  IMAD.X R19, RZ, RZ, RZ, P0 ;  /* 0x000000ffff137224 */ /* 0x000fe200000e06ff */
[----:B------:R-:W-:Y:S01]  /*5620*/  IADD3 RZ, P0, R5, R16, RZ ;  /* 0x0000001005ff7210 */ /* 0x000fe20007f1e0ff */
[----:B------:R-:W-:-:S04]  /*5630*/  IMAD.MOV.U32 R18, RZ, RZ, R17 ;  /* 0x000000ffff127224 */ /* 0x000fc800078e0011 */
[----:B------:R-:W-:-:S08]  /*5640*/  IMAD.WIDE.U32.X R18, R25, R23, R18, P0 ;  /* 0x0000001719127225 */ /* 0x000fd000000e0412 */
.L_x_108:
[-CC-:B-1234-:R-:W-:Y:S01]  /*5650*/  SHF.R.U64 R24, R18, R6.reuse, R19.reuse ;  /* 0x0000000612187219 */ /* 0x19efe20000001213 */
[----:B------:R-:W1:Y:S01]  /*5660*/  LDC.64 R34, c[0x0][0x640] ;  /* 0x00019000ff227b82 */ /* 0x000e620000000a00 */
[----:B0-----:R-:W-:Y:S01]  /*5670*/  SHF.R.U32.HI R4, RZ, R6, R19 ;  /* 0x00000006ff047219 */ /* 0x001fe20000011613 */
[----:B------:R-:W-:Y:S01]  /*5680*/  IMAD.MOV R29, RZ, RZ, -R29 ;  /* 0x000000ffff1d7224 */ /* 0x000fe200078e0a1d */
[----:B------:R-:W-:Y:S01]  /*5690*/  IADD3 R17, P0, RZ, -R24, RZ ;  /* 0x80000018ff117210 */ /* 0x000fe20007f1e0ff */
[----:B------:R-:W-:Y:S01]  /*56a0*/  ULDC UR6, c[0x0][0x154] ;  /* 0x0000550000067ab9 */ /* 0x000fe20000000800 */
[----:B------:R-:W-:Y:S02]  /*56b0*/  IMAD.MOV.U32 R19, RZ, RZ, 0x1 ;  /* 0x00000001ff137424 */ /* 0x000fe400078e00ff */
[----:B------:R-:W-:Y:S01]  /*56c0*/  IMAD R29, R31, R29, R28 ;  /* 0x0000001d1f1d7224 */ /* 0x000fe200078e021c */
[----:B------:R-:W0:Y:S01]  /*56d0*/  LDC R16, c[0x0][0x618] ;  /* 0x00018600ff107b82 */ /* 0x000e220000000800 */
[----:B------:R-:W-:-:S04]  /*56e0*/  IMAD.X R5, RZ, RZ, ~R4, P0 ;  /* 0x000000ffff057224 */ /* 0x000fc800000e0e04 */
[-C--:B------:R-:W-:Y:S02]  /*56f0*/  IMAD R6, R5, R26.reuse, RZ ;  /* 0x0000001a05067224 */ /* 0x080fe400078e02ff */
[C---:B------:R-:W-:Y:S01]  /*5700*/  IMAD.WIDE.U32 R4, R17.reuse, R26, R2 ;  /* 0x0000001a11047225 */ /* 0x040fe200078e0002 */
[----:B------:R-:W2:Y:S03]  /*5710*/  LDC R18, c[0x0][0x608] ;  /* 0x00018200ff127b82 */ /* 0x000ea60000000800 */
[----:B------:R-:W-:Y:S01]  /*5720*/  IMAD R17, R17, R27, R6 ;  /* 0x0000001b11117224 */ /* 0x000fe200078e0206 */
[----:B------:R-:W-:-:S03]  /*5730*/  I2FP.F32.U32 R6, R30 ;  /* 0x0000001e00067245 */ /* 0x000fc60000201000 */
[----:B------:R-:W-:Y:S01]  /*5740*/  IMAD.IADD R5, R5, 0x1, R17 ;  /* 0x0000000105057824 */ /* 0x000fe200078e0211 */
[----:B------:R-:W3:Y:S01]  /*5750*/  LDC R32, c[0x0][0x658] ;  /* 0x00019600ff207b82 */ /* 0x000ee20000000800 */
[----:B-1----:R-:W-:Y:S01]  /*5760*/  ISETP.NE.U32.AND P0, PT, R34, RZ, PT ;  /* 0x000000ff2200720c */ /* 0x002fe20003f05070 */
[----:B------:R-:W-:-:S03]  /*5770*/  IMAD.MOV.U32 R17, RZ, RZ, -0x1 ;  /* 0xffffffffff117424 */ /* 0x000fc600078e00ff */
[----:B------:R-:W-:-:S03]  /*5780*/  ISETP.NE.AND.EX P0, PT, R35, RZ, PT, P0 ;  /* 0x000000ff2300720c */ /* 0x000fc60003f05300 */
[----:B------:R-:W1:Y:S01]  /*5790*/  LDC R27, c[0x0][0x148] ;  /* 0x00005200ff1b7b82 */ /* 0x000e620000000800 */
[-CC-:B0-----:R-:W-:Y:S02]  /*57a0*/  SHF.R.U64 R22, R4, R16.reuse, R5.reuse ;  /* 0x0000001004167219 */ /* 0x181fe40000001205 */
[----:B------:R-:W-:Y:S01]  /*57b0*/  SHF.R.U32.HI R5, RZ, R16, R5 ;  /* 0x00000010ff057219 */ /* 0x000fe20000011605 */
[----:B------:R-:W-:-:S04]  /*57c0*/  FMUL R16, R6, UR6 ;  /* 0x0000000606107c20 */ /* 0x000fc80008400000 */
[----:B------:R-:W0:Y:S01]  /*57d0*/  LDC R28, c[0x0][0x600] ;  /* 0x00018000ff1c7b82 */ /* 0x000e220000000800 */
[----:B------:R4:W0:Y:S01]  /*57e0*/  F2I.U32.TRUNC.NTZ R25, R16 ;  /* 0x0000001000197305 */ /* 0x000822000020f000 */
[-CC-:B--2---:R-:W-:Y:S02]  /*57f0*/  SHF.R.U64 R6, R22, R18.reuse, R5.reuse ;  /* 0x0000001216067219 */ /* 0x184fe40000001205 */
[----:B------:R-:W-:-:S04]  /*5800*/  SHF.R.U32.HI R5, RZ, R18, R5 ;  /* 0x00000012ff057219 */ /* 0x000fc80000011605 */
[----:B------:R-:W2:Y:S01]  /*5810*/  LDC R33, c[0x0][0x648] ;  /* 0x00019200ff217b82 */ /* 0x000ea20000000800 */
[-CC-:B---3--:R-:W-:Y:S02]  /*5820*/  SHF.R.U64 R26, R6, R32.reuse, R5.reuse ;  /* 0x00000020061a7219 */ /* 0x188fe40000001205 */
[-C--:B------:R-:W-:Y:S02]  /*5830*/  SHF.L.U32 R17, R17, R32.reuse, RZ ;  /* 0x0000002011117219 */ /* 0x080fe400000006ff */
[-C--:B------:R-:W-:Y:S01]  /*5840*/  SHF.R.U32.HI R5, RZ, R32.reuse, R5 ;  /* 0x00000020ff057219 */ /* 0x080fe20000011605 */
[----:B------:R-:W-:Y:S01]  /*5850*/  IMAD.MOV.U32 R4, RZ, RZ, R26 ;  /* 0x000000ffff047224 */ /* 0x000fe200078e001a */
[----:B------:R-:W-:Y:S01]  /*5860*/  SHF.L.U32 R32, R19, R32, RZ ;  /* 0x0000002013207219 */ /* 0x000fe200000006ff */
[----:B------:R-:W3:Y:S01]  /*5870*/  LDC R36, c[0x0][0x638] ;  /* 0x00018e00ff247b82 */ /* 0x000ee20000000800 */
[----:B------:R-:W-:-:S07]  /*5880*/  LOP3.LUT R31, RZ, R17, RZ, 0x33, !PT ;  /* 0x00000011ff1f7212 */ /* 0x000fce00078e33ff */
[----:B------:R-:W0:Y:S01]  /*5890*/  LDC R37, c[0x0][0x610] ;  /* 0x00018400ff257b82 */ /* 0x000e220000000800 */
[----:B----4-:R-:W-:Y:S05]  /*58a0*/  @!P0 BRA `(.L_x_109) ;  /* 0x0000000000288947 */ /* 0x010fea0003800000 */
[----:B------:R-:W4:Y:S02]  /*58b0*/  LDC R19, c[0x0][0x64c] ;  /* 0x00019300ff137b82 */ /* 0x000f240000000800 */
[----:B----4-:R-:W-:-:S05]  /*58c0*/  IADD3 R19, P0, R26, R19, RZ ;  /* 0x000000131a137210 */ /* 0x010fca0007f1e0ff */
        /* <DEDUP_REMOVED lines=8> */
.L_x_109:
[----:B--2---:R-:W-:Y:S01]  /*5950*/  SHF.R.U64 R4, R4, R33, R5 ;  /* 0x0000002104047219 */ /* 0x004fe20000001205 */
[----:B0-----:R-:W-:Y:S01]  /*5960*/  VIADD R19, R28, 0xffffffff ;  /* 0xffffffff1c137836 */ /* 0x001fe20000000000 */
[----:B------:R-:W-:Y:S01]  /*5970*/  LOP3.LUT R17, R6, R31, RZ, 0xc0, !PT ;  /* 0x0000001f06117212 */ /* 0x000fe200078ec0ff */
[----:B------:R-:W-:Y:S02]  /*5980*/  IMAD.MOV R25, RZ, RZ, -R25 ;  /* 0x000000ffff197224 */ /* 0x000fe400078e0a19 */
[----:B------:R-:W-:Y:S02]  /*5990*/  IMAD.MOV R5, RZ, RZ, -R4 ;  /* 0x000000ffff057224 */ /* 0x000fe400078e0a04 */
[----:B------:R-:W-:Y:S01]  /*59a0*/  IMAD R6, R32, R4, R17 ;  /* 0x0000000420067224 */ /* 0x000fe200078e0211 */
[----:B------:R-:W-:Y:S01]  /*59b0*/  LOP3.LUT R17, R22, R19, RZ, 0xc0, !PT ;  /* 0x0000001316117212 */ /* 0x000fe200078ec0ff */
[----:B-1----:R-:W-:Y:S02]  /*59c0*/  @P4 IMAD R29, R27, R25, R30 ;  /* 0x000000191b1d4224 */ /* 0x002fe400078e021e */
[----:B---3--:R-:W-:-:S02]  /*59d0*/  IMAD R4, R5, R36, R26 ;  /* 0x0000002405047224 */ /* 0x008fc400078e021a */
[----:B------:R-:W-:Y:S02]  /*59e0*/  IMAD R6, R6, R37, R29 ;  /* 0x0000002506067224 */ /* 0x000fe400078e021d */
[----:B------:R-:W-:Y:S02]  /*59f0*/  IMAD R5, R4, R28, R17 ;  /* 0x0000001c04057224 */ /* 0x000fe400078e0211 */
[----:B------:R-:W-:-:S03]  /*5a00*/  IMAD.MOV.U32 R16, RZ, RZ, 0x1 ;  /* 0x00000001ff107424 */ /* 0x000fc600078e00ff */
[----:B------:R-:W-:Y:S02]  /*5a10*/  SEL R4, R5, R6, !P4 ;  /* 0x0000000605047207 */ /* 0x000fe40006000000 */
[----:B------:R-:W-:Y:S01]  /*5a20*/  SEL R6, R6, R5, !P4 ;  /* 0x0000000506067207 */ /* 0x000fe20006000000 */
[----:B------:R-:W-:-:S07]  /*5a30*/  IMAD.MOV.U32 R5, RZ, RZ, R24 ;  /* 0x000000ffff057224 */ /* 0x000fce00078e0018 */
.L_x_107:
[----:B------:R-:W-:Y:S02]  /*5a40*/  LOP3.LUT P0, RZ, R16, 0xff, RZ, 0xc0, !PT ;  /* 0x000000ff10ff7812 */ /* 0x000fe4000780c0ff */
[----:B------:R-:W-:-:S11]  /*5a50*/  LOP3.LUT R87, R87, 0x1, RZ, 0x3c, !PT ;  /* 0x0000000157577812 */ /* 0x000fd600078e3cff */
[----:B------:R-:W-:Y:S05]  /*5a60*/  @P0 BRA `(.L_x_110) ;  /* 0xffffffbc00d80947 */ /* 0x000fea000383ffff */
[----:B------:R-:W-:Y:S05]  /*5a70*/  EXIT ;  /* 0x000000000000794d */ /* 0x000fea0003800000 */
.L_x_18:
[----:B------:R-:W-:-:S08]  /*5a80*/  ISETP.NE.AND P0, PT, R18, RZ, PT ;  /* 0x000000ff1200720c */ /* 0x000fd00003f05270 */
[----:B--23-5:R-:W0:-:S00]  /*5a90*/  USETMAXREG.DEALLOC.CTAPOOL 0x28 ;  /* 0x00000028000079c8 */ /* 0x02ce0000080e0500 */
[----:B------:R-:W-:Y:S05]  /*5aa0*/  @P0 EXIT ;  /* 0x000000000000094d */ /* 0x000fea0003800000 */
[----:B0-----:R-:W-:Y:S01]  /*5ab0*/  LOP3.LUT P0, RZ, R20, 0xff, RZ, 0xc0, !PT ;  /* 0x000000ff14ff7812 */ /* 0x001fe2000780c0ff */
[----:B------:R-:W-:Y:S02]  /*5ac0*/  IMAD.MOV.U32 R13, RZ, RZ, 0x1 ;  /* 0x00000001ff0d7424 */ /* 0x000fe400078e00ff */
[----:B------:R-:W-:-:S10]  /*5ad0*/  IMAD.MOV.U32 R12, RZ, RZ, RZ ;  /* 0x000000ffff0c7224 */ /* 0x000fd400078e00ff */
[----:B------:R-:W-:Y:S05]  /*5ae0*/  @!P0 BRA `(.L_x_111) ;  /* 0x0000000c005c8947 */ /* 0x000fea0003800000 */
[----:B------:R-:W0:Y:S01]  /*5af0*/  S2UR UR9, SR_CgaCtaId ;  /* 0x00000000000979c3 */ /* 0x000e220000008800 */
[----:B------:R-:W-:Y:S01]  /*5b00*/  UMOV UR11, 0x1 ;  /* 0x00000001000b7882 */ /* 0x000fe20000000000 */
[----:B------:R-:W-:Y:S01]  /*5b10*/  LOP3.LUT P0, RZ, R11, 0x1f, RZ, 0xc0, !PT ;  /* 0x0000001f0bff7812 */ /* 0x000fe2000780c0ff */
[----:B------:R-:W-:Y:S01]  /*5b20*/  ULDC UR5, c[0x0][0x658] ;  /* 0x0001960000057ab9 */ /* 0x000fe20000000800 */
[----:B------:R-:W-:Y:S01]  /*5b30*/  UMOV UR7, 0xffffffff ;  /* 0xffffffff00077882 */ /* 0x000fe20000000000 */
[----:B------:R-:W-:Y:S01]  /*5b40*/  BSSY B0, `(.L_x_111) ;  /* 0x00000d1000007945 */ /* 0x000fe20003800000 */
[----:B------:R-:W-:Y:S01]  /*5b50*/  USHF.L.U32 UR7, UR7, UR5, URZ ;  /* 0x0000000507077299 */ /* 0x000fe2000800063f */
[C---:B------:R-:W-:Y:S01]  /*5b60*/  ISETP.NE.AND P2, PT, R10.reuse, RZ, PT ;  /* 0x000000ff0a00720c */ /* 0x040fe20003f45270 */
[----:B------:R-:W-:Y:S01]  /*5b70*/  IMAD.MOV.U32 R15, RZ, RZ, 0x1 ;  /* 0x00000001ff0f7424 */ /* 0x000fe200078e00ff */
[----:B------:R-:W-:Y:S01]  /*5b80*/  ISETP.NE.OR P0, PT, R10, RZ, !P0 ;  /* 0x000000ff0a00720c */ /* 0x000fe20004705670 */
[----:B------:R-:W-:Y:S01]  /*5b90*/  IMAD.MOV.U32 R13, RZ, RZ, 0x1 ;  /* 0x00000001ff0d7424 */ /* 0x000fe200078e00ff */
[----:B------:R-:W-:Y:S01]  /*5ba0*/  LOP3.LUT R14, R7, 0x2, RZ, 0xfc, !PT ;  /* 0x00000002070e7812 */ /* 0x000fe200078efcff */
[----:B------:R-:W-:Y:S01]  /*5bb0*/  IMAD.MOV.U32 R12, RZ, RZ, RZ ;  /* 0x000000ffff0c7224 */ /* 0x000fe200078e00ff */
[----:B------:R-:W-:Y:S01]  /*5bc0*/  ULDC UR4, c[0x0][0x600] ;  /* 0x0001800000047ab9 */ /* 0x000fe20000000800 */
[----:B------:R-:W-:Y:S01]  /*5bd0*/  UMOV UR18, 0x5 ;  /* 0x0000000500127882 */ /* 0x000fe20000000000 */
[----:B------:R-:W-:-:S02]  /*5be0*/  UIADD3 UR25, UR13, 0x1, URZ ;  /* 0x000000010d197890 */ /* 0x000fc4000fffe03f */
[----:B------:R-:W-:Y:S02]  /*5bf0*/  UIADD3 UR4, UR4, -0x1, URZ ;  /* 0xffffffff04047890 */ /* 0x000fe4000fffe03f */
[----:B------:R-:W-:Y:S02]  /*5c00*/  USHF.L.U32 UR5, UR11, UR5, URZ ;  /* 0x000000050b057299 */ /* 0x000fe4000800063f */
[----:B------:R-:W-:Y:S01]  /*5c10*/  ULOP3.LUT UR7, URZ, UR7, URZ, 0x33, !UPT ;  /* 0x000000073f077292 */ /* 0x000fe2000f8e333f */
[----:B------:R-:W-:Y:S01]  /*5c20*/  ULDC.64 UR26, c[0x0][0x198] ;  /* 0x00006600001a7ab9 */ /* 0x000fe20000000a00 */
[----:B0-----:R-:W-:Y:S02]  /*5c30*/  ULOP3.LUT UR8, UR9, 0x1, URZ, 0xc0, !UPT ;  /* 0x0000000109087892 */ /* 0x001fe4000f8ec03f */
[----:B------:R-:W-:Y:S02]  /*5c40*/  USHF.R.U32.HI UR28, URZ, 0x1, UR9 ;  /* 0x000000013f1c7899 */ /* 0x000fe40008011609 */
[----:B------:R-:W-:-:S02]  /*5c50*/  USHF.L.U32 UR6, UR9, 0x5, URZ ;  /* 0x0000000509067899 */ /* 0x000fc4000800063f */
[----:B------:R-:W-:Y:S02]  /*5c60*/  USHF.L.U32 UR29, UR9, 0xb, URZ ;  /* 0x0000000b091d7899 */ /* 0x000fe4000800063f */
[----:B------:R-:W-:Y:S02]  /*5c70*/  ULOP3.LUT UR9, UR9, 0xfffffffe, URZ, 0xc0, !UPT ;  /* 0xfffffffe09097892 */ /* 0x000fe4000f8ec03f */
[----:B------:R-:W-:Y:S02]  /*5c80*/  UISETP.GT.U32.AND UP0, UPT, UR8, 0xffff, UPT ;  /* 0x0000ffff0800788c */ /* 0x000fe4000bf04070 */
[----:B------:R-:W-:Y:S02]  /*5c90*/  USHF.L.U32 UR10, UR11, UR9, URZ ;  /* 0x000000090b0a7299 */ /* 0x000fe4000800063f */
[----:B------:R-:W-:Y:S02]  /*5ca0*/  ULOP3.LUT UR9, UR9, 0x1, URZ, 0xfc, !UPT ;  /* 0x0000000109097892 */ /* 0x000fe4000f8efc3f */
[----:B------:R-:W-:-:S02]  /*5cb0*/  USEL UR8, UR8, 0xffff, !UP0 ;  /* 0x0000ffff08087887 */ /* 0x000fc4000c000000 */
[----:B------:R-:W-:Y:S02]  /*5cc0*/  USHF.L.U32 UR9, UR11, UR9, URZ ;  /* 0x000000090b097299 */ /* 0x000fe4000800063f */
[----:B------:R-:W-:Y:S02]  /*5cd0*/  ULOP3.LUT UR8, UR8, 0xffff, URZ, 0xc0, !UPT ;  /* 0x0000ffff08087892 */ /* 0x000fe4000f8ec03f */
[----:B------:R-:W-:Y:S02]  /*5ce0*/  ULOP3.LUT UR6, UR6, 0x20, URZ, 0xc0, !UPT ;  /* 0x0000002006067892 */ /* 0x000fe4000f8ec03f */
[----:B------:R-:W-:Y:S02]  /*5cf0*/  ULOP3.LUT UR19, UR10, UR9, URZ, 0xfc, !UPT ;  /* 0x000000090a137292 */ /* 0x000fe4000f8efc3f */
[----:B------:R-:W-:-:S12]  /*5d00*/  USHF.L.U32 UR18, UR18, UR8, URZ ;  /* 0x0000000812127299 */ /* 0x000fd8000800063f */
.L_x_123:
[----:B------:R-:W-:-:S03]  /*5d10*/  UMOV UR8, 0xffffffff ;  /* 0xffffffff00087882 */ /* 0x000fc60000000000 */
[----:B------:R-:W-:Y:S05]  /*5d20*/  BRA.DIV UR8, `(.L_x_112) ;  /* 0x0000001e084c7947 */ /* 0x000fea000b800000 */
[----:B------:R-:W-:-:S13]  /*5d30*/  ELECT P1, URZ, PT ;  /* 0x00000000003f782f */ /* 0x000fda0003820000 */
.L_x_160:
[----:B------:R-:W0:Y:S01]  /*5d40*/  LDC R10, c[0x0][0x28c] ;  /* 0x0000a300ff0a7b82 */ /* 0x000e220000000800 */
[----:B------:R-:W-:Y:S01]  /*5d50*/  BSSY B1, `(.L_x_113) ;  /* 0x000003c000017945 */ /* 0x000fe20003800000 */
[----:B0-----:R-:W-:-:S13]  /*5d60*/  ISETP.LT.OR P1, PT, R10, 0x1, !P1 ;  /* 0x000000010a00780c */ /* 0x001fda0004f21670 */
[----:B------:R-:W-:Y:S05]  /*5d70*/  @P1 BRA `(.L_x_114) ;  /* 0x0000000000e41947 */ /* 0x000fea0003800000 */
[----:B------:R-:W-:Y:S01]  /*5d80*/  LEA R10, R6, UR28, 0x1 ;  /* 0x0000001c060a7c11 */ /* 0x000fe2000f8e08ff */
[----:B------:R-:W-:Y:S01]  /*5d90*/  IMAD.MOV.U32 R18, RZ, RZ, RZ ;  /* 0x000000ffff127224 */ /* 0x000fe200078e00ff */
[----:B------:R-:W-:Y:S01]  /*5da0*/  LEA R16, R4, UR6, 0x6 ;  /* 0x0000000604107c11 */ /* 0x000fe2000f8e30ff */
[----:B------:R-:W-:Y:S02]  /*5db0*/  IMAD.U32 R20, RZ, RZ, UR25 ;  /* 0x00000019ff147e24 */ /* 0x000fe4000f8e00ff */
[----:B------:R-:W-:Y:S02]  /*5dc0*/  IMAD.MOV.U32 R4, RZ, RZ, R13 ;  /* 0x000000ffff047224 */ /* 0x000fe400078e000d */
[----:B------:R-:W-:Y:S02]  /*5dd0*/  IMAD.MOV.U32 R6, RZ, RZ, R12 ;  /* 0x000000ffff067224 */ /* 0x000fe400078e000c */
[----:B------:R-:W-:-:S07]  /*5de0*/  IMAD.SHL.U32 R17, R10, 0x20, RZ ;  /* 0x000000200a117824 */ /* 0x000fce00078e00ff */
.L_x_118:
[----:B------:R-:W0:Y:S01]  /*5df0*/  S2R R11, SR_CgaCtaId ;  /* 0x00000000000b7919 */ /* 0x000e220000008800 */
[----:B------:R-:W-:-:S04]  /*5e00*/  MOV R10, 0x400 ;  /* 0x00000400000a7802 */ /* 0x000fc80000000f00 */
[----:B0-----:R-:W-:Y:S02]  /*5e10*/  LEA R21, R11, R10, 0x18 ;  /* 0x0000000a0b157211 */ /* 0x001fe400078ec0ff */
[----:B------:R-:W-:Y:S01]  /*5e20*/  SHF.L.U32 R10, R4, 0x1f, RZ ;  /* 0x0000001f040a7819 */ /* 0x000fe200000006ff */
[----:B------:R-:W0:Y:S02]  /*5e30*/  @!P2 LDC R11, c[0x0][0x500] ;  /* 0x00014000ff0bab82 */ /* 0x000e240000000800 */
[----:B------:R-:W-:-:S04]  /*5e40*/  IMAD R19, R6, 0x8, R21 ;  /* 0x0000000806137824 */ /* 0x000fc800078e0215 */
[----:B------:R-:W1:Y:S02]  /*5e50*/  SYNCS.PHASECHK.TRANS64.TRYWAIT P1, [R19+URZ+0xe0], R10 ;  /* 0x0000e00a130075a7 */ /* 0x000e64000802017f */
[----:B-1----:R-:W-:Y:S05]  /*5e60*/  @!P1 BRA `(.L_x_115) ;  /* 0x0000001c001c9947 */ /* 0x002fea0003800000 */
.L_x_161:
[----:B-1----:R-:W-:Y:S01]  /*5e70*/  PRMT R10, R14, 0x9910, RZ ;  /* 0x000099100e0a7816 */ /* 0x002fe200000000ff */
[----:B0-----:R0:W-:Y:S03]  /*5e80*/  @!P2 SYNCS.ARRIVE.TRANS64 RZ, [R19+URZ], R11 ;  /* 0x0000000b13ffa9a7 */ /* 0x0011e6000800003f */
[----:B------:R-:W-:-:S13]  /*5e90*/  ISETP.NE.AND P1, PT, R10, 0x2, PT ;  /* 0x000000020a00780c */ /* 0x000fda0003f25270 */
[----:B0-----:R-:W-:Y:S05]  /*5ea0*/  @P1 BRA `(.L_x_116) ;  /* 0x0000000000041947 */ /* 0x001fea0003800000 */
[----:B------:R-:W-:Y:S01]  /*5eb0*/  BPT.TRAP 0x1 ;  /* 0x000000040000795c */ /* 0x000fe20000300000 */
.L_x_116:
[----:B------:R-:W-:Y:S05]  /*5ec0*/  @P0 BRA `(.L_x_117) ;  /* 0x0000000000040947 */ /* 0x000fea0003800000 */
[----:B------:R-:W-:Y:S01]  /*5ed0*/  BPT.TRAP 0x1 ;  /* 0x000000040000795c */ /* 0x000fe20000300000 */
.L_x_117:
[----:B------:R-:W-:Y:S01]  /*5ee0*/  R2UR UR8, R6 ;  /* 0x00000000060872ca */ /* 0x000fe200000e0000 */
[----:B------:R-:W-:Y:S01]  /*5ef0*/  VIADD R20, R20, 0xffffffff ;  /* 0xffffffff14147836 */ /* 0x000fe20000000000 */
[----:B------:R-:W-:Y:S01]  /*5f00*/  R2UR UR22, R21 ;  /* 0x00000000151672ca */ /* 0x000fe200000e0000 */
[----:B------:R-:W-:Y:S01]  /*5f10*/  UIADD3 UR14, UP0, UR26, 0xf0, URZ ;  /* 0x000000f01a0e7890 */ /* 0x000fe2000ff1e03f */
[----:B------:R-:W-:Y:S01]  /*5f20*/  R2UR UR23, R17 ;  /* 0x00000000111772ca */ /* 0x000fe200000e0000 */
[----:B------:R-:W-:Y:S01]  /*5f30*/  UIADD3 UR32, UP1, UR26, 0x1f0, URZ ;  /* 0x000001f01a207890 */ /* 0x000fe2000ff3e03f */
[----:B------:R-:W-:Y:S01]  /*5f40*/  R2UR UR9, R19 ;  /* 0x00000000130972ca */ /* 0x000fe200000e0000 */
[----:B------:R-:W-:Y:S01]  /*5f50*/  UIADD3.X UR15, URZ, UR27, URZ, UP0, !UPT ;  /* 0x0000001b3f0f7290 */ /* 0x000fe200087fe43f */
[----:B------:R-:W-:Y:S01]  /*5f60*/  R2UR UR10, R18 ;  /* 0x00000000120a72ca */ /* 0x000fe200000e0000 */
[----:B------:R-:W-:Y:S01]  /*5f70*/  UPRMT UR20, URZ, 0x5410, UR18 ;  /* 0x000054103f147896 */ /* 0x000fe20008000012 */
[----:B------:R-:W-:Y:S01]  /*5f80*/  R2UR UR12, R5 ;  /* 0x00000000050c72ca */ /* 0x000fe200000e0000 */
[----:B------:R-:W-:Y:S01]  /*5f90*/  VIADD R6, R6, 0x1 ;  /* 0x0000000106067836 */ /* 0x000fe20000000000 */
[----:B------:R-:W-:Y:S01]  /*5fa0*/  R2UR UR24, R16 ;  /* 0x00000000101872ca */ /* 0x000fe200000e0000 */
[----:B------:R-:W-:Y:S01]  /*5fb0*/  USHF.L.U32 UR8, UR8, 0xc, URZ ;  /* 0x0000000c08087899 */ /* 0x000fe2000800063f */
[----:B------:R-:W-:Y:S01]  /*5fc0*/  ISETP.GT.AND P3, PT, R20, 0x1, PT ;  /* 0x000000011400780c */ /* 0x000fe20003f64270 */
[----:B------:R-:W-:Y:S01]  /*5fd0*/  UPRMT UR30, URZ, 0x5410, UR19 ;  /* 0x000054103f1e7896 */ /* 0x000fe20008000013 */
[----:B------:R-:W-:Y:S01]  /*5fe0*/  ISETP.NE.AND P1, PT, R6, 0x1c, PT ;  /* 0x0000001c0600780c */ /* 0x000fe20003f25270 */
[----:B------:R-:W-:Y:S01]  /*5ff0*/  ULEA UR11, UR28, UR8, 0xb ;  /* 0x000000081c0b7291 */ /* 0x000fe2000f8e583f */
[----:B------:R-:W-:Y:S01]  /*6000*/  VIADD R18, R18, 0x40 ;  /* 0x0000004012127836 */ /* 0x000fe20000000000 */
[----:B------:R-:W-:Y:S01]  /*6010*/  ULOP3.LUT UR8, UR8, 0x800, UR29, 0xf8, !UPT ;  /* 0x0000080008087892 */ /* 0x000fe2000f8ef81d */
[----:B------:R-:W-:Y:S01]  /*6020*/  SEL R11, RZ, 0x1, P1 ;  /* 0x00000001ff0b7807 */ /* 0x000fe20000800000 */
[----:B------:R-:W-:Y:S01]  /*6030*/  UIADD3 UR21, UR22, 0x300, UR11 ;  /* 0x0000030016157890 */ /* 0x000fe2000fffe00b */
[----:B------:R-:W-:Y:S01]  /*6040*/  SEL R6, R6, RZ, P1 ;  /* 0x000000ff06067207 */ /* 0x000fe20000800000 */
[----:B------:R-:W-:Y:S01]  /*6050*/  UIADD3 UR22, UR22, 0x1c300, UR8 ;  /* 0x0001c30016167890 */ /* 0x000fe2000fffe008 */
[----:B------:R-:W-:Y:S01]  /*6060*/  LOP3.LUT R4, R4, R11, RZ, 0x3c, !PT ;  /* 0x0000000b04047212 */ /* 0x000fe200078e3cff */
[----:B------:R-:W-:Y:S01]  /*6070*/  UIADD3.X UR33, URZ, UR27, URZ, UP1, !UPT ;  /* 0x0000001b3f217290 */ /* 0x000fe20008ffe43f */
[----:B------:R-:W-:Y:S01]  /*6080*/  UMOV UR16, 0x0 ;  /* 0x0000000000107882 */ /* 0x000fe20000000000 */
[----:B------:R-:W-:Y:S01]  /*6090*/  UMOV UR17, 0x10000000 ;  /* 0x1000000000117882 */ /* 0x000fe20000000000 */
[----:B------:R-:W-:Y:S01]  /*60a0*/  UMOV UR11, UR23 ;  /* 0x00000017000b7c82 */ /* 0x000fe20008000000 */
[----:B------:R-:W-:-:S02]  /*60b0*/  UMOV UR8, UR21 ;  /* 0x0000001500087c82 */ /* 0x000fc40008000000 */
[----:B------:R0:W-:Y:S02]  /*60c0*/  UTMALDG.3D.MULTICAST [UR8], [UR14], UR20, desc[UR16] ;  /* 0x000010080e0073b4 */ /* 0x0001e40008011814 */
[----:B0-----:R-:W-:Y:S01]  /*60d0*/  UMOV UR8, UR22 ;  /* 0x0000001600087c82 */ /* 0x001fe20008000000 */
[----:B------:R-:W-:Y:S02]  /*60e0*/  UMOV UR11, UR24 ;  /* 0x00000018000b7c82 */ /* 0x000fe40008000000 */
[----:B------:R0:W-:Y:S02]  /*60f0*/  UTMALDG.3D.MULTICAST [UR8], [UR32], UR30, desc[UR16] ;  /* 0x00001008200073b4 */ /* 0x0001e4000801181e */
[----:B0-----:R-:W-:Y:S05]  /*6100*/  @P3 BRA `(.L_x_118) ;  /* 0xfffffffc00383947 */ /* 0x001fea000383ffff */
.L_x_114:
[----:B------:R-:W-:Y:S05]  /*6110*/  BSYNC B1 ;  /* 0x0000000000017941 */ /* 0x000fea0003800000 */
.L_x_113:
[----:B------:R-:W-:Y:S01]  /*6120*/  LOP3.LUT P5, RZ, R15, 0xff, RZ, 0xc0, !PT ;  /* 0x000000ff0fff7812 */ /* 0x000fe200078ac0ff */
[----:B------:R-:W-:Y:S01]  /*6130*/  VIADD R11, R12, UR13 ;  /* 0x0000000d0c0b7c36 */ /* 0x000fe20008000000 */
[----:B------:R-:W-:Y:S01]  /*6140*/  ULDC.64 UR8, c[0x0][0x650] ;  /* 0x0001940000087ab9 */ /* 0x000fe20000000a00 */
[----:B------:R-:W-:Y:S01]  /*6150*/  IMAD.U32 R6, RZ, RZ, UR13 ;  /* 0x0000000dff067e24 */ /* 0x000fe2000f8e00ff */
[----:B------:R-:W-:Y:S01]  /*6160*/  UISETP.GE.U32.AND UP0, UPT, UR13, 0x1c, UPT ;  /* 0x0000001c0d00788c */ /* 0x000fe2000bf06070 */
[----:B------:R-:W-:Y:S01]  /*6170*/  BSSY B1, `(.L_x_119) ;  /* 0x000006b000017945 */ /* 0x000fe20003800000 */
[----:B------:R-:W-:Y:S02]  /*6180*/  ISETP.GT.U32.AND P1, PT, R11, 0x1b, PT ;  /* 0x0000001b0b00780c */ /* 0x000fe40003f24070 */
[----:B------:R-:W-:Y:S02]  /*6190*/  PRMT R10, RZ, 0x7610, R10 ;  /* 0x00007610ff0a7816 */ /* 0x000fe4000000000a */
[----:B------:R-:W-:-:S02]  /*61a0*/  ISETP.LT.U32.AND P1, PT, R6, 0x1c, P1 ;  /* 0x0000001c0600780c */ /* 0x000fc40000f21070 */
[----:B------:R-:W-:Y:S01]  /*61b0*/  PLOP3.LUT P3, PT, PT, PT, UP0, 0x80, 0x0 ;  /* 0x000000000000781c */ /* 0x000fe20003f6f008 */
[----:B------:R-:W0:Y:S01]  /*61c0*/  @P5 S2R R5, SR_CgaCtaId ;  /* 0x0000000000055919 */ /* 0x000e220000008800 */
[----:B------:R-:W-:Y:S02]  /*61d0*/  @P5 MOV R4, 0x400 ;  /* 0x0000040000045802 */ /* 0x000fe40000000f00 */
[----:B------:R-:W-:Y:S02]  /*61e0*/  SEL R6, RZ, 0x1, !P1 ;  /* 0x00000001ff067807 */ /* 0x000fe40004800000 */
[----:B------:R-:W-:Y:S02]  /*61f0*/  PRMT R15, RZ, 0x7610, R15 ;  /* 0x00007610ff0f7816 */ /* 0x000fe4000000000f */
[----:B------:R-:W-:Y:S01]  /*6200*/  LOP3.LUT R13, R13, R6, RZ, 0x3c, !PT ;  /* 0x000000060d0d7212 */ /* 0x000fe200078e3cff */
[----:B------:R-:W-:Y:S01]  /*6210*/  IMAD.MOV.U32 R6, RZ, RZ, -0x1 ;  /* 0xffffffffff067424 */ /* 0x000fe200078e00ff */
[----:B0-----:R-:W-:-:S04]  /*6220*/  @P5 LEA R4, R5, R4, 0x18 ;  /* 0x0000000405045211 */ /* 0x001fc800078ec0ff */
[----:B------:R0:W-:Y:S01]  /*6230*/  @P5 SYNCS.ARRIVE.TRANS64.A1T0 RZ, [R4+URZ+0x1f8], RZ ;  /* 0x0001f8ff04ff59a7 */ /* 0x0001e2000810003f */
[----:B------:R-:W-:-:S04]  /*6240*/  IADD3 R2, P5, R2, R8, RZ ;  /* 0x0000000802027210 */ /* 0x000fc80007fbe0ff */
[----:B------:R-:W-:Y:S01]  /*6250*/  ISETP.GE.U32.AND P1, PT, R2, UR8, PT ;  /* 0x0000000802007c0c */ /* 0x000fe2000bf26070 */
[----:B------:R-:W-:Y:S01]  /*6260*/  IMAD.X R3, R3, 0x1, R0, P5 ;  /* 0x0000000103037824 */ /* 0x000fe200028e0600 */
[----:B0-----:R-:W-:-:S04]  /*6270*/  SHF.R.U32.HI R4, RZ, 0x2, R11 ;  /* 0x00000002ff047819 */ /* 0x001fc8000001160b */
[----:B------:R-:W-:Y:S01]  /*6280*/  ISETP.GE.U32.AND.EX P1, PT, R3, UR9, PT, P1 ;  /* 0x0000000903007c0c */ /* 0x000fe2000bf26110 */
[----:B------:R-:W-:-:S04]  /*6290*/  IMAD.WIDE.U32 R4, R4, 0x24924925, RZ ;  /* 0x2492492504047825 */ /* 0x000fc800078e00ff */
[----:B------:R-:W-:Y:S01]  /*62a0*/  IMAD R12, R5, -0x1c, R11 ;  /* 0xffffffe4050c7824 */ /* 0x000fe200078e020b */
[----:B------:R-:W-:Y:S01]  /*62b0*/  @P3 LOP3.LUT R13, R13, 0x1, R5, 0x78, !PT ;  /* 0x000000010d0d3812 */ /* 0x000fe200078e7805 */
[----:B------:R-:W-:Y:S02]  /*62c0*/  IMAD.MOV.U32 R4, RZ, RZ, -0x1 ;  /* 0xffffffffff047424 */ /* 0x000fe400078e00ff */
[----:B------:R-:W-:-:S04]  /*62d0*/  IMAD.MOV.U32 R5, RZ, RZ, -0x1 ;  /* 0xffffffffff057424 */ /* 0x000fc800078e00ff */
[----:B------:R-:W-:Y:S05]  /*62e0*/  @P1 BRA `(.L_x_120) ;  /* 0x00000004004c1947 */ /* 0x000fea0003800000 */
[----:B------:R-:W0:Y:S01]  /*62f0*/  S2R R17, SR_CTAID.X ;  /* 0x0000000000117919 */ /* 0x000e220000002500 */
[----:B------:R-:W-:Y:S01]  /*6300*/  ULDC.64 UR8, c[0x0][0x628] ;  /* 0x00018a0000087ab9 */ /* 0x000fe20000000a00 */
[----:B------:R-:W1:Y:S01]  /*6310*/  LDC R18, c[0x0][0x144] ;  /* 0x00005100ff127b82 */ /* 0x000e620000000800 */
[----:B------:R-:W-:Y:S01]  /*6320*/  ISETP.NE.U32.AND P1, PT, RZ, UR8, PT ;  /* 0x00000008ff007c0c */ /* 0x000fe2000bf25070 */
[----:B------:R-:W2:Y:S01]  /*6330*/  S2R R6, SR_CTAID.Y ;  /* 0x0000000000067919 */ /* 0x000ea20000002600 */
[----:B------:R-:W-:Y:S01]  /*6340*/  ULDC UR10, c[0x0][0x150] ;  /* 0x00005400000a7ab9 */ /* 0x000fe20000000800 */
[----:B------:R-:W-:Y:S01]  /*6350*/  ULDC UR11, c[0x0][0x630] ;  /* 0x00018c00000b7ab9 */ /* 0x000fe20000000800 */
[----:B------:R-:W-:Y:S01]  /*6360*/  ISETP.NE.AND.EX P1, PT, RZ, UR9, PT, P1 ;  /* 0x00000009ff007c0c */ /* 0x000fe2000bf25310 */
[----:B------:R-:W-:Y:S01]  /*6370*/  IMAD.MOV.U32 R4, RZ, RZ, R2 ;  /* 0x000000ffff047224 */ /* 0x000fe200078e0002 */
[----:B0-----:R-:W-:-:S05]  /*6380*/  I2FP.F32.U32 R5, R17 ;  /* 0x0000001100057245 */ /* 0x001fca0000201000 */
[----:B------:R-:W-:Y:S01]  /*6390*/  FMUL R20, R5, UR10 ;  /* 0x0000000a05147c20 */ /* 0x000fe20008400000 */
[----:B------:R-:W-:-:S05]  /*63a0*/  IMAD.MOV.U32 R5, RZ, RZ, R3 ;  /* 0x000000ffff057224 */ /* 0x000fca00078e0003 */
[----:B--2---:R-:W-:Y:S05]  /*63b0*/  @!P1 BRA `(.L_x_121) ;  /* 0x0000000000289947 */ /* 0x004fea0003800000 */
[----:B------:R-:W-:Y:S02]  /*63c0*/  ULDC UR10, c[0x0][0x634] ;  /* 0x00018d00000a7ab9 */ /* 0x000fe40000000800 */
[----:B------:R-:W-:-:S05]  /*63d0*/  IADD3 R5, P1, R2, UR10, RZ ;  /* 0x0000000a02057c10 */ /* 0x000fca000ff3e0ff */
[----:B------:R-:W-:-:S04]  /*63e0*/  IMAD.X R19, RZ, RZ, R3, P1 ;  /* 0x000000ffff137224 */ /* 0x000fc800008e0603 */
[----:B------:R-:W-:-:S04]  /*63f0*/  IMAD.WIDE.U32 R10, R19, UR8, RZ ;  /* 0x00000008130a7c25 */ /* 0x000fc8000f8e00ff */
[----:B------:R-:W-:-:S04]  /*6400*/  IMAD.WIDE.U32 R10, P1, R5, UR9, R10 ;  /* 0x00000009050a7c25 */ /* 0x000fc8000f82000a */
[----:B------:R-:W-:-:S04]  /*6410*/  IMAD.WIDE.U32 R4, R5, UR8, RZ ;  /* 0x0000000805047c25 */ /* 0x000fc8000f8e00ff */
[----:B------:R-:W-:Y:S01]  /*6420*/  IMAD.MOV.U32 R4, RZ, RZ, R11 ;  /* 0x000000ffff047224 */ /* 0x000fe200078e000b */
[----:B------:R-:W-:Y:S01]  /*6430*/  IADD3 RZ, P3, R5, R10, RZ ;  /* 0x0000000a05ff7210 */ /* 0x000fe20007f7e0ff */
[----:B------:R-:W-:-:S04]  /*6440*/  IMAD.X R5, RZ, RZ, RZ, P1 ;  /* 0x000000ffff057224 */ /* 0x000fc800008e06ff */
[----:B------:R-:W-:-:S08]  /*6450*/  IMAD.WIDE.U32.X R4, R19, UR9, R4, P3 ;  /* 0x0000000913047c25 */ /* 0x000fd000098e0404 */
.L_x_121:
[--C-:B------:R-:W-:Y:S01]  /*6460*/  SHF.R.U64 R16, R4, UR11, R5.reuse ;  /* 0x0000000b04107c19 */ /* 0x100fe20008001205 */
[----:B------:R-:W0:Y:S01]  /*6470*/  F2I.U32.TRUNC.NTZ R20, R20 ;  /* 0x0000001400147305 */ /* 0x000e22000020f000 */
[----:B------:R-:W-:Y:S01]  /*6480*/  SHF.R.U32.HI R4, RZ, UR11, R5 ;  /* 0x0000000bff047c19 */ /* 0x000fe20008011605 */
[----:B------:R-:W-:Y:S01]  /*6490*/  ULDC.64 UR8, c[0x0][0x620] ;  /* 0x0001880000087ab9 */ /* 0x000fe20000000a00 */
[----:B------:R-:W-:Y:S01]  /*64a0*/  IADD3 R11, P1, RZ, -R16, RZ ;  /* 0x80000010ff0b7210 */ /* 0x000fe20007f3e0ff */
[----:B------:R-:W-:Y:S01]  /*64b0*/  ULDC.64 UR10, c[0x0][0x640] ;  /* 0x00019000000a7ab9 */ /* 0x000fe20000000a00 */
[----:B------:R-:W2:Y:S03]  /*64c0*/  LDC R21, c[0x0][0x148] ;  /* 0x00005200ff157b82 */ /* 0x000ea60000000800 */
[----:B------:R-:W-:Y:S01]  /*64d0*/  IMAD.X R4, RZ, RZ, ~R4, P1 ;  /* 0x000000ffff047224 */ /* 0x000fe200008e0e04 */
[----:B------:R-:W-:-:S03]  /*64e0*/  ISETP.NE.U32.AND P1, PT, RZ, UR10, PT ;  /* 0x0000000aff007c0c */ /* 0x000fc6000bf25070 */
[----:B------:R-:W-:Y:S01]  /*64f0*/  IMAD R10, R4, UR8, RZ ;  /* 0x00000008040a7c24 */ /* 0x000fe2000f8e02ff */
[----:B------:R-:W-:Y:S01]  /*6500*/  ISETP.NE.AND.EX P1, PT, RZ, UR11, PT, P1 ;  /* 0x0000000bff007c0c */ /* 0x000fe2000bf25310 */
[----:B------:R-:W-:Y:S01]  /*6510*/  IMAD.WIDE.U32 R4, R11, UR8, R2 ;  /* 0x000000080b047c25 */ /* 0x000fe2000f8e0002 */
[----:B------:R-:W-:-:S03]  /*6520*/  ULDC UR8, c[0x0][0x618] ;  /* 0x0001860000087ab9 */ /* 0x000fc60000000800 */
[----:B------:R-:W-:Y:S01]  /*6530*/  IMAD R11, R11, UR9, R10 ;  /* 0x000000090b0b7c24 */ /* 0x000fe2000f8e020a */
[----:B------:R-:W-:Y:S01]  /*6540*/  ULDC UR9, c[0x0][0x154] ;  /* 0x0000550000097ab9 */ /* 0x000fe20000000800 */
[----:B0-----:R-:W-:Y:S02]  /*6550*/  IMAD.MOV R10, RZ, RZ, -R20 ;  /* 0x000000ffff0a7224 */ /* 0x001fe400078e0a14 */
[----:B------:R-:W-:Y:S02]  /*6560*/  IMAD.IADD R5, R5, 0x1, R11 ;  /* 0x0000000105057824 */ /* 0x000fe400078e020b */
[----:B-1----:R-:W-:Y:S01]  /*6570*/  IMAD R17, R18, R10, R17 ;  /* 0x0000000a12117224 */ /* 0x002fe200078e0211 */
[----:B------:R-:W-:Y:S02]  /*6580*/  I2FP.F32.U32 R10, R6 ;  /* 0x00000006000a7245 */ /* 0x000fe40000201000 */
[--C-:B------:R-:W-:Y:S02]  /*6590*/  SHF.R.U64 R18, R4, UR8, R5.reuse ;  /* 0x0000000804127c19 */ /* 0x100fe40008001205 */
[----:B------:R-:W-:Y:S01]  /*65a0*/  SHF.R.U32.HI R5, RZ, UR8, R5 ;  /* 0x00000008ff057c19 */ /* 0x000fe20008011605 */
[----:B------:R-:W-:Y:S01]  /*65b0*/  FMUL R10, R10, UR9 ;  /* 0x000000090a0a7c20 */ /* 0x000fe20008400000 */
[----:B------:R-:W-:-:S02]  /*65c0*/  ULDC UR8, c[0x0][0x608] ;  /* 0x0001820000087ab9 */ /* 0x000fc40000000800 */
[--C-:B------:R-:W-:Y:S01]  /*65d0*/  SHF.R.U64 R20, R18, UR8, R5.reuse ;  /* 0x0000000812147c19 */ /* 0x100fe20008001205 */
[----:B------:R0:W1:Y:S01]  /*65e0*/  F2I.U32.TRUNC.NTZ R22, R10 ;  /* 0x0000000a00167305 */ /* 0x000062000020f000 */
[----:B------:R-:W-:Y:S01]  /*65f0*/  SHF.R.U32.HI R5, RZ, UR8, R5 ;  /* 0x00000008ff057c19 */ /* 0x000fe20008011605 */
[----:B------:R-:W-:-:S03]  /*6600*/  ULDC UR8, c[0x0][0x658] ;  /* 0x0001960000087ab9 */ /* 0x000fc60000000800 */
[--C-:B------:R-:W-:Y:S02]  /*6610*/  SHF.R.U64 R19, R20, UR8, R5.reuse ;  /* 0x0000000814137c19 */ /* 0x100fe40008001205 */
[----:B------:R-:W-:-:S03]  /*6620*/  SHF.R.U32.HI R23, RZ, UR8, R5 ;  /* 0x00000008ff177c19 */ /* 0x000fc60008011605 */
[----:B------:R-:W-:Y:S02]  /*6630*/  IMAD.MOV.U32 R4, RZ, RZ, R19 ;  /* 0x000000ffff047224 */ /* 0x000fe400078e0013 */
[----:B------:R-:W-:Y:S01]  /*6640*/  IMAD.MOV.U32 R5, RZ, RZ, R23 ;  /* 0x000000ffff057224 */ /* 0x000fe200078e0017 */
[----:B0-----:R-:W-:Y:S06]  /*6650*/  @!P1 BRA `(.L_x_122) ;  /* 0x0000000000289947 */ /* 0x001fec0003800000 */
        /* <DEDUP_REMOVED lines=10> */
.L_x_122:
[----:B------:R-:W-:Y:S01]  /*6700*/  ULDC UR8, c[0x0][0x648] ;  /* 0x0001920000087ab9 */ /* 0x000fe20000000800 */
[----:B-1----:R-:W-:Y:S01]  /*6710*/  IMAD.MOV R22, RZ, RZ, -R22 ;  /* 0x000000ffff167224 */ /* 0x002fe200078e0a16 */
[----:B------:R-:W-:Y:S01]  /*6720*/  SHF.R.U64 R5, R4, UR8, R5 ;  /* 0x0000000804057c19 */ /* 0x000fe20008001205 */
[----:B------:R-:W-:Y:S01]  /*6730*/  ULDC UR8, c[0x0][0x638] ;  /* 0x00018e0000087ab9 */ /* 0x000fe20000000800 */
[----:B------:R-:W-:Y:S01]  /*6740*/  LOP3.LUT R4, R20, UR7, RZ, 0xc0, !PT ;  /* 0x0000000714047c12 */ /* 0x000fe2000f8ec0ff */
[----:B--2---:R-:W-:Y:S01]  /*6750*/  @P4 IMAD R17, R21, R22, R6 ;  /* 0x0000001615114224 */ /* 0x004fe200078e0206 */
[----:B------:R-:W-:Y:S01]  /*6760*/  LOP3.LUT R18, R18, UR4, RZ, 0xc0, !PT ;  /* 0x0000000412127c12 */ /* 0x000fe2000f8ec0ff */
[----:B------:R-:W-:Y:S01]  /*6770*/  IMAD.MOV R6, RZ, RZ, -R5 ;  /* 0x000000ffff067224 */ /* 0x000fe200078e0a05 */
[----:B------:R-:W-:Y:S01]  /*6780*/  ULDC UR9, c[0x0][0x610] ;  /* 0x0001840000097ab9 */ /* 0x000fe20000000800 */
[----:B------:R-:W-:Y:S02]  /*6790*/  IMAD R4, R5, UR5, R4 ;  /* 0x0000000505047c24 */ /* 0x000fe4000f8e0204 */
[----:B------:R-:W-:Y:S01]  /*67a0*/  IMAD R19, R6, UR8, R19 ;  /* 0x0000000806137c24 */ /* 0x000fe2000f8e0213 */
[----:B------:R-:W-:Y:S01]  /*67b0*/  ULDC UR8, c[0x0][0x600] ;  /* 0x0001800000087ab9 */ /* 0x000fe20000000800 */
[----:B------:R-:W-:-:S02]  /*67c0*/  IMAD R17, R4, UR9, R17 ;  /* 0x0000000904117c24 */ /* 0x000fc4000f8e0211 */
[----:B------:R-:W-:Y:S02]  /*67d0*/  IMAD R6, R19, UR8, R18 ;  /* 0x0000000813067c24 */ /* 0x000fe4000f8e0212 */
[----:B------:R-:W-:Y:S02]  /*67e0*/  IMAD.MOV.U32 R10, RZ, RZ, 0x1 ;  /* 0x00000001ff0a7424 */ /* 0x000fe400078e00ff */
[----:B------:R-:W-:Y:S01]  /*67f0*/  IMAD.MOV.U32 R5, RZ, RZ, R16 ;  /* 0x000000ffff057224 */ /* 0x000fe200078e0010 */
[----:B------:R-:W-:Y:S02]  /*6800*/  SEL R4, R6, R17, !P4 ;  /* 0x0000001106047207 */ /* 0x000fe40006000000 */
[----:B------:R-:W-:-:S07]  /*6810*/  SEL R6, R17, R6, !P4 ;  /* 0x0000000611067207 */ /* 0x000fce0006000000 */
.L_x_120:
[----:B------:R-:W-:Y:S05]  /*6820*/  BSYNC B1 ;  /* 0x0000000000017941 */ /* 0x000fea0003800000 */
.L_x_119:
[----:B------:R-:W-:-:S13]  /*6830*/  LOP3.LUT P1, RZ, R10, 0xff, RZ, 0xc0, !PT ;  /* 0x000000ff0aff7812 */ /* 0x000fda000782c0ff */
[----:B------:R-:W-:Y:S05]  /*6840*/  @P1 BRA `(.L_x_123) ;  /* 0xfffffff400301947 */ /* 0x000fea000383ffff */
[----:B------:R-:W-:Y:S05]  /*6850*/  BSYNC B0 ;  /* 0x0000000000007941 */ /* 0x000fea0003800000 */
.L_x_111:
[----:B------:R-:W-:-:S03]  /*6860*/  UMOV UR8, 0xffffffff ;  /* 0xffffffff00087882 */ /* 0x000fc60000000000 */
[----:B------:R-:W-:Y:S05]  /*6870*/  BRA.DIV UR8, `(.L_x_124) ;  /* 0x0000001208ac7947 */ /* 0x000fea000b800000 */
[----:B------:R-:W-:-:S13]  /*6880*/  ELECT P0, URZ, PT ;  /* 0x00000000003f782f */ /* 0x000fda0003800000 */
.L_x_164:
[----:B------:R-:W-:Y:S04]  /*6890*/  BSSY B0, `(.L_x_125) ;  /* 0x0000103000007945 */ /* 0x000fe80003800000 */
[----:B------:R-:W-:Y:S05]  /*68a0*/  @!P0 BRA `(.L_x_126) ;  /* 0x0000001000048947 */ /* 0x000fea0003800000 */
[----:B------:R-:W-:-:S04]  /*68b0*/  LOP3.LUT R7, R7, 0x2, RZ, 0xfc, !PT ;  /* 0x0000000207077812 */ /* 0x000fc800078efcff */
[----:B------:R-:W-:-:S13]  /*68c0*/  ISETP.NE.AND P0, PT, R7, 0x3, PT ;  /* 0x000000030700780c */ /* 0x000fda0003f05270 */
[----:B------:R-:W-:Y:S05]  /*68d0*/  @!P0 BRA `(.L_x_127) ;  /* 0x0000000000048947 */ /* 0x000fea0003800000 */
[----:B------:R-:W-:Y:S01]  /*68e0*/  BPT.TRAP 0x1 ;  /* 0x000000040000795c */ /* 0x000fe20000300000 */
.L_x_127:
[----:B------:R-:W0:Y:S01]  /*68f0*/  S2R R3, SR_CgaCtaId ;  /* 0x0000000000037919 */ /* 0x000e220000008800 */
[----:B------:R-:W-:Y:S02]  /*6900*/  MOV R0, 0x400 ;  /* 0x0000040000007802 */ /* 0x000fe40000000f00 */
[----:B------:R-:W-:Y:S02]  /*6910*/  SHF.L.U32 R2, R13, 0x1f, RZ ;  /* 0x0000001f0d027819 */ /* 0x000fe400000006ff */
[----:B0-----:R-:W-:-:S05]  /*6920*/  LEA R3, R3, R0, 0x18 ;  /* 0x0000000003037211 */ /* 0x001fca00078ec0ff */
[----:B------:R-:W-:-:S04]  /*6930*/  VIADD R3, R3, 0xe0 ;  /* 0x000000e003037836 */ /* 0x000fc80000000000 */
[C---:B------:R-:W-:Y:S02]  /*6940*/  IMAD R5, R12.reuse, 0x8, R3 ;  /* 0x000000080c057824 */ /* 0x040fe400078e0203 */
[----:B------:R-:W-:Y:S02]  /*6950*/  VIADD R12, R12, 0x1 ;  /* 0x000000010c0c7836 */ /* 0x000fe40000000000 */
[----:B------:R-:W0:Y:S03]  /*6960*/  SYNCS.PHASECHK.TRANS64.TRYWAIT P0, [R5+URZ], R2 ;  /* 0x00000002050075a7 */ /* 0x000e26000800017f */
[----:B------:R-:W-:-:S04]  /*6970*/  ISETP.NE.AND P1, PT, R12, 0x1c, PT ;  /* 0x0000001c0c00780c */ /* 0x000fc80003f25270 */
[----:B------:R-:W-:Y:S02]  /*6980*/  SEL R0, RZ, 0x1, P1 ;  /* 0x00000001ff007807 */ /* 0x000fe40000800000 */
[----:B------:R-:W-:Y:S02]  /*6990*/  SEL R12, R12, RZ, P1 ;  /* 0x000000ff0c0c7207 */ /* 0x000fe40000800000 */
[----:B------:R-:W-:-:S03]  /*69a0*/  LOP3.LUT R13, R13, R0, RZ, 0x3c, !PT ;  /* 0x000000000d0d7212 */ /* 0x000fc600078e3cff */
[----:B------:R-:W-:Y:S01]  /*69b0*/  IMAD R7, R12, 0x8, R3 ;  /* 0x000000080c077824 */ /* 0x000fe200078e0203 */
[----:B------:R-:W-:Y:S01]  /*69c0*/  SHF.L.U32 R4, R13, 0x1f, RZ ;  /* 0x0000001f0d047819 */ /* 0x000fe200000006ff */
[----:B0-----:R-:W-:Y:S06]  /*69d0*/  @!P0 BRA `(.L_x_128) ;  /* 0x0000001000788947 */ /* 0x001fec0003800000 */
.L_x_165:
[----:B------:R-:W1:Y:S01]  /*69e0*/  SYNCS.PHASECHK.TRANS64.TRYWAIT P0, [R7+URZ], R4 ;  /* 0x00000004070075a7 */ /* 0x000e62000800017f */
[----:B------:R-:W-:-:S05]  /*69f0*/  VIADD R0, R12, 0x1 ;  /* 0x000000010c007836 */ /* 0x000fca0000000000 */
[----:B------:R-:W-:-:S04]  /*6a00*/  ISETP.NE.AND P1, PT, R0, 0x1c, PT ;  /* 0x0000001c0000780c */ /* 0x000fc80003f25270 */
[----:B0-----:R-:W-:Y:S02]  /*6a10*/  SEL R2, RZ, 0x1, P1 ;  /* 0x00000001ff027807 */ /* 0x001fe40000800000 */
[----:B------:R-:W-:Y:S02]  /*6a20*/  SEL R0, R0, RZ, P1 ;  /* 0x000000ff00007207 */ /* 0x000fe40000800000 */
[----:B------:R-:W-:-:S03]  /*6a30*/  LOP3.LUT R13, R13, R2, RZ, 0x3c, !PT ;  /* 0x000000020d0d7212 */ /* 0x000fc600078e3cff */
[----:B------:R-:W-:Y:S01]  /*6a40*/  IMAD R6, R0, 0x8, R3 ;  /* 0x0000000800067824 */ /* 0x000fe200078e0203 */
[----:B------:R-:W-:Y:S01]  /*6a50*/  SHF.L.U32 R5, R13, 0x1f, RZ ;  /* 0x0000001f0d057819 */ /* 0x000fe200000006ff */
[----:B-1----:R-:W-:Y:S06]  /*6a60*/  @!P0 BRA `(.L_x_129) ;  /* 0x0000001000688947 */ /* 0x002fec0003800000 */
.L_x_166:
[----:B------:R-:W1:Y:S01]  /*6a70*/  SYNCS.PHASECHK.TRANS64.TRYWAIT P0, [R6+URZ], R5 ;  /* 0x00000005060075a7 */ /* 0x000e62000800017f */
[----:B------:R-:W-:-:S05]  /*6a80*/  VIADD R0, R0, 0x1 ;  /* 0x0000000100007836 */ /* 0x000fca0000000000 */
[----:B------:R-:W-:-:S04]  /*6a90*/  ISETP.NE.AND P1, PT, R0, 0x1c, PT ;  /* 0x0000001c0000780c */ /* 0x000fc80003f25270 */
[----:B------:R-:W-:Y:S02]  /*6aa0*/  SEL R2, RZ, 0x1, P1 ;  /* 0x00000001ff027807 */ /* 0x000fe40000800000 */
[----:B------:R-:W-:Y:S02]  /*6ab0*/  SEL R0, R0, RZ, P1 ;  /* 0x000000ff00007207 */ /* 0x000fe40000800000 */
[----:B------:R-:W-:-:S03]  /*6ac0*/  LOP3.LUT R13, R13, R2, RZ, 0x3c, !PT ;  /* 0x000000020d0d7212 */ /* 0x000fc600078e3cff */
[----:B0-----:R-:W-:Y:S01]  /*6ad0*/  IMAD R7, R0, 0x8, R3 ;  /* 0x0000000800077824 */ /* 0x001fe200078e0203 */
[----:B------:R-:W-:Y:S01]  /*6ae0*/  SHF.L.U32 R4, R13, 0x1f, RZ ;  /* 0x0000001f0d047819 */ /* 0x000fe200000006ff */
[----:B-1----:R-:W-:Y:S06]  /*6af0*/  @!P0 BRA `(.L_x_130) ;  /* 0x0000001000588947 */ /* 0x002fec0003800000 */
.L_x_167:
        /* <DEDUP_REMOVED lines=9> */
.L_x_168:
        /* <DEDUP_REMOVED lines=9> */
.L_x_169:
        /* <DEDUP_REMOVED lines=9> */
.L_x_170:
        /* <DEDUP_REMOVED lines=9> */
.L_x_171:
        /* <DEDUP_REMOVED lines=9> */
.L_x_172:
        /* <DEDUP_REMOVED lines=9> */
.L_x_173:
        /* <DEDUP_REMOVED lines=9> */
.L_x_174:
        /* <DEDUP_REMOVED lines=9> */
.L_x_175:
        /* <DEDUP_REMOVED lines=9> */
.L_x_176:
        /* <DEDUP_REMOVED lines=9> */
.L_x_177:
        /* <DEDUP_REMOVED lines=9> */
.L_x_178:
        /* <DEDUP_REMOVED lines=9> */
.L_x_179:
        /* <DEDUP_REMOVED lines=9> */
.L_x_180:
        /* <DEDUP_REMOVED lines=9> */
.L_x_181:
        /* <DEDUP_REMOVED lines=9> */
.L_x_182:
        /* <DEDUP_REMOVED lines=9> */
.L_x_183:
        /* <DEDUP_REMOVED lines=9> */
.L_x_184:
        /* <DEDUP_REMOVED lines=9> */
.L_x_185:
        /* <DEDUP_REMOVED lines=9> */
.L_x_186:
        /* <DEDUP_REMOVED lines=9> */
.L_x_187:
        /* <DEDUP_REMOVED lines=9> */
.L_x_188:
        /* <DEDUP_REMOVED lines=9> */
.L_x_189:
        /* <DEDUP_REMOVED lines=9> */
.L_x_190:
[----:B------:R-:W1:Y:S01]  /*77f0*/  SYNCS.PHASECHK.TRANS64.TRYWAIT P0, [R6+URZ], R5 ;  /* 0x00000005060075a7 */ /* 0x000e62000800017f */
[----:B------:R-:W-:-:S05]  /*7800*/  VIADD R0, R0, 0x1 ;  /* 0x0000000100007836 */ /* 0x000fca0000000000 */
[----:B------:R-:W-:-:S04]  /*7810*/  ISETP.NE.AND P1, PT, R0, 0x1c, PT ;  /* 0x0000001c0000780c */ /* 0x000fc80003f25270 */
[----:B------:R-:W-:Y:S02]  /*7820*/  SEL R2, RZ, 0x1, P1 ;  /* 0x00000001ff027807 */ /* 0x000fe40000800000 */
[----:B------:R-:W-:Y:S02]  /*7830*/  SEL R0, R0, RZ, P1 ;  /* 0x000000ff00007207 */ /* 0x000fe40000800000 */
[----:B------:R-:W-:Y:S01]  /*7840*/  LOP3.LUT R2, R13, R2, RZ, 0x3c, !PT ;  /* 0x000000020d027212 */ /* 0x000fe200078e3cff */
[----:B-1----:R-:W-:Y:S06]  /*7850*/  @!P0 BRA `(.L_x_154) ;  /* 0x0000000800e08947 */ /* 0x002fec0003800000 */
.L_x_191:
[----:B------:R-:W-:Y:S01]  /*7860*/  IMAD R3, R0, 0x8, R3 ;  /* 0x0000000800037824 */ /* 0x000fe200078e0203 */
[----:B------:R-:W-:-:S07]  /*7870*/  SHF.L.U32 R0, R2, 0x1f, RZ ;  /* 0x0000001f02007819 */ /* 0x000fce00000006ff */
.L_x_155:
[----:B--2---:R2:W3:Y:S02]  /*7880*/  SYNCS.PHASECHK.TRANS64.TRYWAIT P0, [R3+URZ], R0 ;  /* 0x00000000030075a7 */ /* 0x0044e4000800017f */
[----:B---3--:R-:W-:Y:S05]  /*7890*/  @!P0 NANOSLEEP.SYNCS 0x989680 ;  /* 0x009896800000895d */ /* 0x008fea0003900000 */
[----:B------:R-:W3:Y:S02]  /*78a0*/  @!P0 SYNCS.PHASECHK.TRANS64 P0, [R3+URZ], R0 ;  /* 0x00000000030085a7 */ /* 0x000ee4000800007f */
[----:B---3--:R-:W-:Y:S05]  /*78b0*/  @!P0 BRA `(.L_x_155) ;  /* 0xfffffffc00f08947 */ /* 0x008fea000383ffff */
.L_x_126:
[----:B------:R-:W-:Y:S05]  /*78c0*/  BSYNC B0 ;  /* 0x0000000000007941 */ /* 0x000fea0003800000 */
.L_x_125:
[----:B------:R-:W-:Y:S05]  /*78d0*/  EXIT ;  /* 0x000000000000794d */ /* 0x000fea0003800000 */
.L_x_20:
[----:B0-----:R-:W-:-:S04]  /*78e0*/  IMAD.U32 R17, RZ, RZ, UR15 ;  /* 0x0000000fff117e24 */ /* 0x001fc8000f8e00ff */
[----:B------:R0:W1:Y:S03]  /*78f0*/  SYNCS.PHASECHK.TRANS64.TRYWAIT P0, [R17+URZ+-0x8], R16 ;  /* 0xfffff810110075a7 */ /* 0x000066000800017f */
[----:B-1----:R-:W-:Y:S05]  /*7900*/  @!P0 NANOSLEEP.SYNCS 0x989680 ;  /* 0x009896800000895d */ /* 0x002fea0003900000 */
[----:B------:R-:W1:Y:S02]  /*7910*/  @!P0 SYNCS.PHASECHK.TRANS64 P0, [R17+URZ+-0x8], R16 ;  /* 0xfffff810110085a7 */ /* 0x000e64000800007f */
[----:B-1----:R-:W-:Y:S05]  /*7920*/  @!P0 BRA `(.L_x_20) ;  /* 0xfffffffc00ec8947 */ /* 0x002fea000383ffff */
[----:B------:R-:W-:Y:S05]  /*7930*/  BRA `(.L_x_156) ;  /* 0xffffffa000407947 */ /* 0x000fea000383ffff */
.L_x_25:
[----:B-1----:R-:W-:-:S04]  /*7940*/  IMAD.U32 R17, RZ, RZ, UR6 ;  /* 0x00000006ff117e24 */ /* 0x002fc8000f8e00ff */
[----:B------:R1:W4:Y:S03]  /*7950*/  SYNCS.PHASECHK.TRANS64.TRYWAIT P0, [R17+URZ], R16 ;  /* 0x00000010110075a7 */ /* 0x000326000800017f */
[----:B----4-:R-:W-:Y:S05]  /*7960*/  @!P0 NANOSLEEP.SYNCS 0x989680 ;  /* 0x009896800000895d */ /* 0x010fea0003900000 */
[----:B------:R-:W4:Y:S02]  /*7970*/  @!P0 SYNCS.PHASECHK.TRANS64 P0, [R17+URZ], R16 ;  /* 0x00000010110085a7 */ /* 0x000f24000800007f */
[----:B----4-:R-:W-:Y:S05]  /*7980*/  @!P0 BRA `(.L_x_25) ;  /* 0xfffffffc00ec8947 */ /* 0x010fea000383ffff */
[----:B------:R-:W-:Y:S05]  /*7990*/  BRA `(.L_x_24) ;  /* 0xffffffa000e87947 */ /* 0x000fea000383ffff */
.L_x_31:
[----:B-1----:R-:W-:-:S04]  /*79a0*/  IMAD.U32 R19, RZ, RZ, UR9 ;  /* 0x00000009ff137e24 */ /* 0x002fc8000f8e00ff */
[----:B------:R1:W4:Y:S03]  /*79b0*/  SYNCS.PHASECHK.TRANS64.TRYWAIT P0, [R19+URZ], R18 ;  /* 0x00000012130075a7 */ /* 0x000326000800017f */
[----:B----4-:R-:W-:Y:S05]  /*79c0*/  @!P0 NANOSLEEP.SYNCS 0x989680 ;  /* 0x009896800000895d */ /* 0x010fea0003900000 */
[----:B------:R-:W4:Y:S02]  /*79d0*/  @!P0 SYNCS.PHASECHK.TRANS64 P0, [R19+URZ], R18 ;  /* 0x00000012130085a7 */ /* 0x000f24000800007f */
[----:B----4-:R-:W-:Y:S05]  /*79e0*/  @!P0 BRA `(.L_x_31) ;  /* 0xfffffffc00ec8947 */ /* 0x010fea000383ffff */
[----:B------:R-:W-:Y:S05]  /*79f0*/  BRA `(.L_x_30) ;  /* 0xffffffa8003c7947 */ /* 0x000fea000383ffff */
.L_x_39:
[----:B0-----:R-:W-:-:S04]  /*7a00*/  IMAD.U32 R17, RZ, RZ, UR15 ;  /* 0x0000000fff117e24 */ /* 0x001fc8000f8e00ff */
[----:B------:R0:W1:Y:S03]  /*7a10*/  SYNCS.PHASECHK.TRANS64.TRYWAIT P0, [R17+URZ+0x8], R16 ;  /* 0x00000810110075a7 */ /* 0x000066000800017f */
[----:B-1----:R-:W-:Y:S05]  /*7a20*/  @!P0 NANOSLEEP.SYNCS 0x989680 ;  /* 0x009896800000895d */ /* 0x002fea0003900000 */
[----:B------:R-:W1:Y:S02]  /*7a30*/  @!P0 SYNCS.PHASECHK.TRANS64 P0, [R17+URZ+0x8], R16 ;  /* 0x00000810110085a7 */ /* 0x000e64000800007f */
[----:B-1----:R-:W-:Y:S05]  /*7a40*/  @!P0 BRA `(.L_x_39) ;  /* 0xfffffffc00ec8947 */ /* 0x002fea000383ffff */
[----:B------:R-:W-:Y:S05]  /*7a50*/  BRA `(.L_x_157) ;  /* 0xffffffb000887947 */ /* 0x000fea000383ffff */
.L_x_112:
[----:B------:R-:W-:Y:S01]  /*7a60*/  BSSY B1, `(.L_x_158) ;  /* 0x0000006000017945 */ /* 0x000fe20003800000 */
[----:B------:R-:W-:-:S07]  /*7a70*/  IMAD.MOV.U32 R10, RZ, RZ, -0x1 ;  /* 0xffffffffff0a7424 */ /* 0x000fce00078e00ff */
[----:B------:R-:W-:Y:S05]  /*7a80*/  WARPSYNC.COLLECTIVE R10, `(.L_x_159) ;  /* 0x000000000a0c7348 */ /* 0x000fea0003c00000 */
[----:B------:R-:W-:Y:S02]  /*7a90*/  ELECT P1, UR62, PT ;  /* 0x00000000003e782f */ /* 0x000fe40003820000 */
[----:B------:R-:W-:Y:S01]  /*7aa0*/  MOV R10, UR62 ;  /* 0x0000003e000a7c02 */ /* 0x000fe20008000f00 */
[----:B------:R-:W-:Y:S10]  /*7ab0*/  ENDCOLLECTIVE ;  /* 0x000000000000791b */ /* 0x000ff40003800000 */
.L_x_159:
[----:B------:R-:W-:Y:S05]  /*7ac0*/  BSYNC B1 ;  /* 0x0000000000017941 */ /* 0x000fea0003800000 */
.L_x_158:
[----:B------:R-:W-:Y:S05]  /*7ad0*/  BRA `(.L_x_160) ;  /* 0xffffffe000987947 */ /* 0x000fea000383ffff */
.L_x_115:
[----:B-1----:R1:W2:Y:S02]  /*7ae0*/  SYNCS.PHASECHK.TRANS64.TRYWAIT P1, [R19+URZ+0xe0], R10 ;  /* 0x0000e00a130075a7 */ /* 0x0022a4000802017f */
[----:B--2---:R-:W-:Y:S05]  /*7af0*/  @!P1 NANOSLEEP.SYNCS 0x989680 ;  /* 0x009896800000995d */ /* 0x004fea0003900000 */
[----:B------:R-:W2:Y:S02]  /*7b00*/  @!P1 SYNCS.PHASECHK.TRANS64 P1, [R19+URZ+0xe0], R10 ;  /* 0x0000e00a130095a7 */ /* 0x000ea4000802007f */
[----:B--2---:R-:W-:Y:S05]  /*7b10*/  @!P1 BRA `(.L_x_115) ;  /* 0xfffffffc00f09947 */ /* 0x004fea000383ffff */
[----:B------:R-:W-:Y:S05]  /*7b20*/  BRA `(.L_x_161) ;  /* 0xffffffe000d07947 */ /* 0x000fea000383ffff */
.L_x_124:
[----:B------:R-:W-:Y:S01]  /*7b30*/  BSSY B0, `(.L_x_162) ;  /* 0x0000006000007945 */ /* 0x000fe20003800000 */
[----:B------:R-:W-:-:S07]  /*7b40*/  IMAD.MOV.U32 R10, RZ, RZ, -0x1 ;  /* 0xffffffffff0a7424 */ /* 0x000fce00078e00ff */
[----:B------:R-:W-:Y:S05]  /*7b50*/  WARPSYNC.COLLECTIVE R10, `(.L_x_163) ;  /* 0x000000000a0c7348 */ /* 0x000fea0003c00000 */
[----:B------:R-:W-:Y:S02]  /*7b60*/  ELECT P1, UR62, PT ;  /* 0x00000000003e782f */ /* 0x000fe40003820000 */
[----:B------:R-:W-:Y:S01]  /*7b70*/  MOV R10, UR62 ;  /* 0x0000003e000a7c02 */ /* 0x000fe20008000f00 */
[----:B------:R-:W-:Y:S10]  /*7b80*/  ENDCOLLECTIVE ;  /* 0x000000000000791b */ /* 0x000ff40003800000 */
.L_x_163:
[----:B------:R-:W-:Y:S05]  /*7b90*/  BSYNC B0 ;  /* 0x0000000000007941 */ /* 0x000fea0003800000 */
.L_x_162:
[----:B------:R-:W-:Y:S01]  /*7ba0*/  PLOP3.LUT P0, PT, P1, PT, PT, 0x80, 0x0 ;  /* 0x000000000000781c */ /* 0x000fe20000f0f070 */
[----:B------:R-:W-:-:S12]  /*7bb0*/  BRA `(.L_x_164) ;  /* 0xffffffec00347947 */ /* 0x000fd8000383ffff */
.L_x_128:
[----:B0-----:R0:W1:Y:S02]  /*7bc0*/  SYNCS.PHASECHK.TRANS64.TRYWAIT P0, [R5+URZ], R2 ;  /* 0x00000002050075a7 */ /* 0x001064000800017f */
[----:B-1----:R-:W-:Y:S05]  /*7bd0*/  @!P0 NANOSLEEP.SYNCS 0x989680 ;  /* 0x009896800000895d */ /* 0x002fea0003900000 */
[----:B------:R-:W1:Y:S02]  /*7be0*/  @!P0 SYNCS.PHASECHK.TRANS64 P0, [R5+URZ], R2 ;  /* 0x00000002050085a7 */ /* 0x000e64000800007f */
[----:B-1----:R-:W-:Y:S05]  /*7bf0*/  @!P0 BRA `(.L_x_128) ;  /* 0xfffffffc00f08947 */ /* 0x002fea000383ffff */
[----:B------:R-:W-:Y:S05]  /*7c00*/  BRA `(.L_x_165) ;  /* 0xffffffec00747947 */ /* 0x000fea000383ffff */
.L_x_129:
[----:B0-----:R0:W1:Y:S02]  /*7c10*/  SYNCS.PHASECHK.TRANS64.TRYWAIT P0, [R7+URZ], R4 ;  /* 0x00000004070075a7 */ /* 0x001064000800017f */
[----:B-1----:R-:W-:Y:S05]  /*7c20*/  @!P0 NANOSLEEP.SYNCS 0x989680 ;  /* 0x009896800000895d */ /* 0x002fea0003900000 */
[----:B------:R-:W1:Y:S02]  /*7c30*/  @!P0 SYNCS.PHASECHK.TRANS64 P0, [R7+URZ], R4 ;  /* 0x00000004070085a7 */ /* 0x000e64000800007f */
[----:B-1----:R-:W-:Y:S05]  /*7c40*/  @!P0 BRA `(.L_x_129) ;  /* 0xfffffffc00f08947 */ /* 0x002fea000383ffff */
[----:B------:R-:W-:Y:S05]  /*7c50*/  BRA `(.L_x_166) ;  /* 0xffffffec00847947 */ /* 0x000fea000383ffff */
.L_x_130:
[----:B0-----:R0:W1:Y:S02]  /*7c60*/  SYNCS.PHASECHK.TRANS64.TRYWAIT P0, [R6+URZ], R5 ;  /* 0x00000005060075a7 */ /* 0x001064000800017f */
[----:B-1----:R-:W-:Y:S05]  /*7c70*/  @!P0 NANOSLEEP.SYNCS 0x989680 ;  /* 0x009896800000895d */ /* 0x002fea0003900000 */
[----:B------:R-:W1:Y:S02]  /*7c80*/  @!P0 SYNCS.PHASECHK.TRANS64 P0, [R6+URZ], R5 ;  /* 0x00000005060085a7 */ /* 0x000e64000800007f */
[----:B-1----:R-:W-:Y:S05]  /*7c90*/  @!P0 BRA `(.L_x_130) ;  /* 0xfffffffc00f08947 */ /* 0x002fea000383ffff */
[----:B------:R-:W-:Y:S05]  /*7ca0*/  BRA `(.L_x_167) ;  /* 0xffffffec00947947 */ /* 0x000fea000383ffff */
.L_x_131:
[----:B0-----:R0:W1:Y:S02]  /*7cb0*/  SYNCS.PHASECHK.TRANS64.TRYWAIT P0, [R7+URZ], R4 ;  /* 0x00000004070075a7 */ /* 0x001064000800017f */
[----:B-1----:R-:W-:Y:S05]  /*7cc0*/  @!P0 NANOSLEEP.SYNCS 0x989680 ;  /* 0x009896800000895d */ /* 0x002fea0003900000 */
[----:B------:R-:W1:Y:S02]  /*7cd0*/  @!P0 SYNCS.PHASECHK.TRANS64 P0, [R7+URZ], R4 ;  /* 0x00000004070085a7 */ /* 0x000e64000800007f */
[----:B-1----:R-:W-:Y:S05]  /*7ce0*/  @!P0 BRA `(.L_x_131) ;  /* 0xfffffffc00f08947 */ /* 0x002fea000383ffff */
[----:B------:R-:W-:Y:S05]  /*7cf0*/  BRA `(.L_x_168) ;  /* 0xffffffec00a47947 */ /* 0x000fea000383ffff */
.L_x_132:
[----:B0-----:R0:W1:Y:S02]  /*7d00*/  SYNCS.PHASECHK.TRANS64.TRYWAIT P0, [R6+URZ], R5 ;  /* 0x00000005060075a7 */ /* 0x001064000800017f */
[----:B-1----:R-:W-:Y:S05]  /*7d10*/  @!P0 NANOSLEEP.SYNCS 0x989680 ;  /* 0x009896800000895d */ /* 0x002fea0003900000 */
[----:B------:R-:W1:Y:S02]  /*7d20*/  @!P0 SYNCS.PHASECHK.TRANS64 P0, [R6+URZ], R5 ;  /* 0x00000005060085a7 */ /* 0x000e64000800007f */
[----:B-1----:R-:W-:Y:S05]  /*7d30*/  @!P0 BRA `(.L_x_132) ;  /* 0xfffffffc00f08947 */ /* 0x002fea000383ffff */
[----:B------:R-:W-:Y:S05]  /*7d40*/  BRA `(.L_x_169) ;  /* 0xffffffec00b47947 */ /* 0x000fea000383ffff */
.L_x_133:
[----:B0-----:R0:W1:Y:S02]  /*7d50*/  SYNCS.PHASECHK.TRANS64.TRYWAIT P0, [R7+URZ], R4 ;  /* 0x00000004070075a7 */ /* 0x001064000800017f */
[----:B-1----:R-:W-:Y:S05]  /*7d60*/  @!P0 NANOSLEEP.SYNCS 0x989680 ;  /* 0x009896800000895d */ /* 0x002fea0003900000 */
[----:B------:R-:W1:Y:S02]  /*7d70*/  @!P0 SYNCS.PHASECHK.TRANS64 P0, [R7+URZ], R4 ;  /* 0x00000004070085a7 */ /* 0x000e64000800007f */
[----:B-1----:R-:W-:Y:S05]  /*7d80*/  @!P0 BRA `(.L_x_133) ;  /* 0xfffffffc00f08947 */ /* 0x002fea000383ffff */
[----:B------:R-:W-:Y:S05]  /*7d90*/  BRA `(.L_x_170) ;  /* 0xffffffec00c47947 */ /* 0x000fea000383ffff */
.L_x_134:
[----:B0-----:R0:W1:Y:S02]  /*7da0*/  SYNCS.PHASECHK.TRANS64.TRYWAIT P0, [R6+URZ], R5 ;  /* 0x00000005060075a7 */ /* 0x001064000800017f */
[----:B-1----:R-:W-:Y:S05]  /*7db0*/  @!P0 NANOSLEEP.SYNCS 0x989680 ;  /* 0x009896800000895d */ /* 0x002fea0003900000 */
[----:B------:R-:W1:Y:S02]  /*7dc0*/  @!P0 SYNCS.PHASECHK.TRANS64 P0, [R6+URZ], R5 ;  /* 0x00000005060085a7 */ /* 0x000e64000800007f */
[----:B-1----:R-:W-:Y:S05]  /*7dd0*/  @!P0 BRA `(.L_x_134) ;  /* 0xfffffffc00f08947 */ /* 0x002fea000383ffff */
[----:B------:R-:W-:Y:S05]  /*7de0*/  BRA `(.L_x_171) ;  /* 0xffffffec00d47947 */ /* 0x000fea000383ffff */
.L_x_135:
[----:B0-----:R0:W1:Y:S02]  /*7df0*/  SYNCS.PHASECHK.TRANS64.TRYWAIT P0, [R7+URZ], R4 ;  /* 0x00000004070075a7 */ /* 0x001064000800017f */
[----:B-1----:R-:W-:Y:S05]  /*7e00*/  @!P0 NANOSLEEP.SYNCS 0x989680 ;  /* 0x009896800000895d */ /* 0x002fea0003900000 */
[----:B------:R-:W1:Y:S02]  /*7e10*/  @!P0 SYNCS.PHASECHK.TRANS64 P0, [R7+URZ], R4 ;  /* 0x00000004070085a7 */ /* 0x000e64000800007f */
[----:B-1----:R-:W-:Y:S05]  /*7e20*/  @!P0 BRA `(.L_x_135) ;  /* 0xfffffffc00f08947 */ /* 0x002fea000383ffff */
[----:B------:R-:W-:Y:S05]  /*7e30*/  BRA `(.L_x_172) ;  /* 0xffffffec00e47947 */ /* 0x000fea000383ffff */
.L_x_136:
[----:B0-----:R0:W1:Y:S02]  /*7e40*/  SYNCS.PHASECHK.TRANS64.TRYWAIT P0, [R6+URZ], R5 ;  /* 0x00000005060075a7 */ /* 0x001064000800017f */
[----:B-1----:R-:W-:Y:S05]  /*7e50*/  @!P0 NANOSLEEP.SYNCS 0x989680 ;  /* 0x009896800000895d */ /* 0x002fea0003900000 */
[----:B------:R-:W1:Y:S02]  /*7e60*/  @!P0 SYNCS.PHASECHK.TRANS64 P0, [R6+URZ], R5 ;  /* 0x00000005060085a7 */ /* 0x000e64000800007f */
[----:B-1----:R-:W-:Y:S05]  /*7e70*/  @!P0 BRA `(.L_x_136) ;  /* 0xfffffffc00f08947 */ /* 0x002fea000383ffff */
[----:B------:R-:W-:Y:S05]  /*7e80*/  BRA `(.L_x_173) ;  /* 0xffffffec00f47947 */ /* 0x000fea000383ffff */
.L_x_137:
[----:B0-----:R0:W1:Y:S02]  /*7e90*/  SYNCS.PHASECHK.TRANS64.TRYWAIT P0, [R7+URZ], R4 ;  /* 0x00000004070075a7 */ /* 0x001064000800017f */
[----:B-1----:R-:W-:Y:S05]  /*7ea0*/  @!P0 NANOSLEEP.SYNCS 0x989680 ;  /* 0x009896800000895d */ /* 0x002fea0003900000 */
[----:B------:R-:W1:Y:S02]  /*7eb0*/  @!P0 SYNCS.PHASECHK.TRANS64 P0, [R7+URZ], R4 ;  /* 0x00000004070085a7 */ /* 0x000e64000800007f */
[----:B-1----:R-:W-:Y:S05]  /*7ec0*/  @!P0 BRA `(.L_x_137) ;  /* 0xfffffffc00f08947 */ /* 0x002fea000383ffff */
[----:B------:R-:W-:Y:S05]  /*7ed0*/  BRA `(.L_x_174) ;  /* 0xfffffff000047947 */ /* 0x000fea000383ffff */
.L_x_138:
[----:B0-----:R0:W1:Y:S02]  /*7ee0*/  SYNCS.PHASECHK.TRANS64.TRYWAIT P0, [R6+URZ], R5 ;  /* 0x00000005060075a7 */ /* 0x001064000800017f */
[----:B-1----:R-:W-:Y:S05]  /*7ef0*/  @!P0 NANOSLEEP.SYNCS 0x989680 ;  /* 0x009896800000895d */ /* 0x002fea0003900000 */
[----:B------:R-:W1:Y:S02]  /*7f00*/  @!P0 SYNCS.PHASECHK.TRANS64 P0, [R6+URZ], R5 ;  /* 0x00000005060085a7 */ /* 0x000e64000800007f */
[----:B-1----:R-:W-:Y:S05]  /*7f10*/  @!P0 BRA `(.L_x_138) ;  /* 0xfffffffc00f08947 */ /* 0x002fea000383ffff */
[----:B------:R-:W-:Y:S05]  /*7f20*/  BRA `(.L_x_175) ;  /* 0xfffffff000147947 */ /* 0x000fea000383ffff */
.L_x_139:
[----:B0-----:R0:W1:Y:S02]  /*7f30*/  SYNCS.PHASECHK.TRANS64.TRYWAIT P0, [R7+URZ], R4 ;  /* 0x00000004070075a7 */ /* 0x001064000800017f */
[----:B-1----:R-:W-:Y:S05]  /*7f40*/  @!P0 NANOSLEEP.SYNCS 0x989680 ;  /* 0x009896800000895d */ /* 0x002fea0003900000 */
[----:B------:R-:W1:Y:S02]  /*7f50*/  @!P0 SYNCS.PHASECHK.TRANS64 P0, [R7+URZ], R4 ;  /* 0x00000004070085a7 */ /* 0x000e64000800007f */
[----:B-1----:R-:W-:Y:S05]  /*7f60*/  @!P0 BRA `(.L_x_139) ;  /* 0xfffffffc00f08947 */ /* 0x002fea000383ffff */
[----:B------:R-:W-:Y:S05]  /*7f70*/  BRA `(.L_x_176) ;  /* 0xfffffff000247947 */ /* 0x000fea000383ffff */
.L_x_140:
[----:B0-----:R0:W1:Y:S02]  /*7f80*/  SYNCS.PHASECHK.TRANS64.TRYWAIT P0, [R6+URZ], R5 ;  /* 0x00000005060075a7 */ /* 0x001064000800017f */
[----:B-1----:R-:W-:Y:S05]  /*7f90*/  @!P0 NANOSLEEP.SYNCS 0x989680 ;  /* 0x009896800000895d */ /* 0x002fea0003900000 */
[----:B------:R-:W1:Y:S02]  /*7fa0*/  @!P0 SYNCS.PHASECHK.TRANS64 P0, [R6+URZ], R5 ;  /* 0x00000005060085a7 */ /* 0x000e64000800007f */
[----:B-1----:R-:W-:Y:S05]  /*7fb0*/  @!P0 BRA `(.L_x_140) ;  /* 0xfffffffc00f08947 */ /* 0x002fea000383ffff */
[----:B------:R-:W-:Y:S05]  /*7fc0*/  BRA `(.L_x_177) ;  /* 0xfffffff000347947 */ /* 0x000fea000383ffff */
.L_x_141:
[----:B0-----:R0:W1:Y:S02]  /*7fd0*/  SYNCS.PHASECHK.TRANS64.TRYWAIT P0, [R7+URZ], R4 ;  /* 0x00000004070075a7 */ /* 0x001064000800017f */
[----:B-1----:R-:W-:Y:S05]  /*7fe0*/  @!P0 NANOSLEEP.SYNCS 0x989680 ;  /* 0x009896800000895d */ /* 0x002fea0003900000 */
[----:B------:R-:W1:Y:S02]  /*7ff0*/  @!P0 SYNCS.PHASECHK.TRANS64 P0, [R7+URZ], R4 ;  /* 0x00000004070085a7 */ /* 0x000e64000800007f */
[----:B-1----:R-:W-:Y:S05]  /*8000*/  @!P0 BRA `(.L_x_141) ;  /* 0xfffffffc00f08947 */ /* 0x002fea000383ffff */
[----:B------:R-:W-:Y:S05]  /*8010*/  BRA `(.L_x_178) ;  /* 0xfffffff000447947 */ /* 0x000fea000383ffff */
.L_x_142:
[----:B0-----:R0:W1:Y:S02]  /*8020*/  SYNCS.PHASECHK.TRANS64.TRYWAIT P0, [R6+URZ], R5 ;  /* 0x00000005060075a7 */ /* 0x001064000800017f */
[----:B-1----:R-:W-:Y:S05]  /*8030*/  @!P0 NANOSLEEP.SYNCS 0x989680 ;  /* 0x009896800000895d */ /* 0x002fea0003900000 */
[----:B------:R-:W1:Y:S02]  /*8040*/  @!P0 SYNCS.PHASECHK.TRANS64 P0, [R6+URZ], R5 ;  /* 0x00000005060085a7 */ /* 0x000e64000800007f */
[----:B-1----:R-:W-:Y:S05]  /*8050*/  @!P0 BRA `(.L_x_142) ;  /* 0xfffffffc00f08947 */ /* 0x002fea000383ffff */
[----:B------:R-:W-:Y:S05]  /*8060*/  BRA `(.L_x_179) ;  /* 0xfffffff000547947 */ /* 0x000fea000383ffff */
.L_x_143:
[----:B0-----:R0:W1:Y:S02]  /*8070*/  SYNCS.PHASECHK.TRANS64.TRYWAIT P0, [R7+URZ], R4 ;  /* 0x00000004070075a7 */ /* 0x001064000800017f */
[----:B-1----:R-:W-:Y:S05]  /*8080*/  @!P0 NANOSLEEP.SYNCS 0x989680 ;  /* 0x009896800000895d */ /* 0x002fea0003900000 */
[----:B------:R-:W1:Y:S02]  /*8090*/  @!P0 SYNCS.PHASECHK.TRANS64 P0, [R7+URZ], R4 ;  /* 0x00000004070085a7 */ /* 0x000e64000800007f */
[----:B-1----:R-:W-:Y:S05]  /*80a0*/  @!P0 BRA `(.L_x_143) ;  /* 0xfffffffc00f08947 */ /* 0x002fea000383ffff */
[----:B------:R-:W-:Y:S05]  /*80b0*/  BRA `(.L_x_180) ;  /* 0xfffffff000647947 */ /* 0x000fea000383ffff */
.L_x_144:
[----:B0-----:R0:W1:Y:S02]  /*80c0*/  SYNCS.PHASECHK.TRANS64.TRYWAIT P0, [R6+URZ], R5 ;  /* 0x00000005060075a7 */ /* 0x001064000800017f */
[----:B-1----:R-:W-:Y:S05]  /*80d0*/  @!P0 NANOSLEEP.SYNCS 0x989680 ;  /* 0x009896800000895d */ /* 0x002fea0003900000 */
[----:B------:R-:W1:Y:S02]  /*80e0*/  @!P0 SYNCS.PHASECHK.TRANS64 P0, [R6+URZ], R5 ;  /* 0x00000005060085a7 */ /* 0x000e64000800007f */
[----:B-1----:R-:W-:Y:S05]  /*80f0*/  @!P0 BRA `(.L_x_144) ;  /* 0xfffffffc00f08947 */ /* 0x002fea000383ffff */
[----:B------:R-:W-:Y:S05]  /*8100*/  BRA `(.L_x_181) ;  /* 0xfffffff000747947 */ /* 0x000fea000383ffff */
.L_x_145:
[----:B0-----:R0:W1:Y:S02]  /*8110*/  SYNCS.PHASECHK.TRANS64.TRYWAIT P0, [R7+URZ], R4 ;  /* 0x00000004070075a7 */ /* 0x001064000800017f */
[----:B-1----:R-:W-:Y:S05]  /*8120*/  @!P0 NANOSLEEP.SYNCS 0x989680 ;  /* 0x009896800000895d */ /* 0x002fea0003900000 */
[----:B------:R-:W1:Y:S02]  /*8130*/  @!P0 SYNCS.PHASECHK.TRANS64 P0, [R7+URZ], R4 ;  /* 0x00000004070085a7 */ /* 0x000e64000800007f */
[----:B-1----:R-:W-:Y:S05]  /*8140*/  @!P0 BRA `(.L_x_145) ;  /* 0xfffffffc00f08947 */ /* 0x002fea000383ffff */
[----:B------:R-:W-:Y:S05]  /*8150*/  BRA `(.L_x_182) ;  /* 0xfffffff000847947 */ /* 0x000fea000383ffff */
.L_x_146:
[----:B0-----:R0:W1:Y:S02]  /*8160*/  SYNCS.PHASECHK.TRANS64.TRYWAIT P0, [R6+URZ], R5 ;  /* 0x00000005060075a7 */ /* 0x001064000800017f */
[----:B-1----:R-:W-:Y:S05]  /*8170*/  @!P0 NANOSLEEP.SYNCS 0x989680 ;  /* 0x009896800000895d */ /* 0x002fea0003900000 */
[----:B------:R-:W1:Y:S02]  /*8180*/  @!P0 SYNCS.PHASECHK.TRANS64 P0, [R6+URZ], R5 ;  /* 0x00000005060085a7 */ /* 0x000e64000800007f */
[----:B-1----:R-:W-:Y:S05]  /*8190*/  @!P0 BRA `(.L_x_146) ;  /* 0xfffffffc00f08947 */ /* 0x002fea000383ffff */
[----:B------:R-:W-:Y:S05]  /*81a0*/  BRA `(.L_x_183) ;  /* 0xfffffff000947947 */ /* 0x000fea000383ffff */
.L_x_147:
[----:B0-----:R0:W1:Y:S02]  /*81b0*/  SYNCS.PHASECHK.TRANS64.TRYWAIT P0, [R7+URZ], R4 ;  /* 0x00000004070075a7 */ /* 0x001064000800017f */
[----:B-1----:R-:W-:Y:S05]  /*81c0*/  @!P0 NANOSLEEP.SYNCS 0x989680 ;  /* 0x009896800000895d */ /* 0x002fea0003900000 */
[----:B------:R-:W1:Y:S02]  /*81d0*/  @!P0 SYNCS.PHASECHK.TRANS64 P0, [R7+URZ], R4 ;  /* 0x00000004070085a7 */ /* 0x000e64000800007f */
[----:B-1----:R-:W-:Y:S05]  /*81e0*/  @!P0 BRA `(.L_x_147) ;  /* 0xfffffffc00f08947 */ /* 0x002fea000383ffff */
[----:B------:R-:W-:Y:S05]  /*81f0*/  BRA `(.L_x_184) ;  /* 0xfffffff000a47947 */ /* 0x000fea000383ffff */
.L_x_148:
[----:B0-----:R0:W1:Y:S02]  /*8200*/  SYNCS.PHASECHK.TRANS64.TRYWAIT P0, [R6+URZ], R5 ;  /* 0x00000005060075a7 */ /* 0x001064000800017f */
[----:B-1----:R-:W-:Y:S05]  /*8210*/  @!P0 NANOSLEEP.SYNCS 0x989680 ;  /* 0x009896800000895d */ /* 0x002fea0003900000 */
[----:B------:R-:W1:Y:S02]  /*8220*/  @!P0 SYNCS.PHASECHK.TRANS64 P0, [R6+URZ], R5 ;  /* 0x00000005060085a7 */ /* 0x000e64000800007f */
[----:B-1----:R-:W-:Y:S05]  /*8230*/  @!P0 BRA `(.L_x_148) ;  /* 0xfffffffc00f08947 */ /* 0x002fea000383ffff */
[----:B------:R-:W-:Y:S05]  /*8240*/  BRA `(.L_x_185) ;  /* 0xfffffff000b47947 */ /* 0x000fea000383ffff */
.L_x_149:
[----:B0-----:R0:W1:Y:S02]  /*8250*/  SYNCS.PHASECHK.TRANS64.TRYWAIT P0, [R7+URZ], R4 ;  /* 0x00000004070075a7 */ /* 0x001064000800017f */
[----:B-1----:R-:W-:Y:S05]  /*8260*/  @!P0 NANOSLEEP.SYNCS 0x989680 ;  /* 0x009896800000895d */ /* 0x002fea0003900000 */
[----:B------:R-:W1:Y:S02]  /*8270*/  @!P0 SYNCS.PHASECHK.TRANS64 P0, [R7+URZ], R4 ;  /* 0x00000004070085a7 */ /* 0x000e64000800007f */
[----:B-1----:R-:W-:Y:S05]  /*8280*/  @!P0 BRA `(.L_x_149) ;  /* 0xfffffffc00f08947 */ /* 0x002fea000383ffff */
[----:B------:R-:W-:Y:S05]  /*8290*/  BRA `(.L_x_186) ;  /* 0xfffffff000c47947 */ /* 0x000fea000383ffff */
.L_x_150:
[----:B0-----:R0:W1:Y:S02]  /*82a0*/  SYNCS.PHASECHK.TRANS64.TRYWAIT P0, [R6+URZ], R5 ;  /* 0x00000005060075a7 */ /* 0x001064000800017f */
[----:B-1----:R-:W-:Y:S05]  /*82b0*/  @!P0 NANOSLEEP.SYNCS 0x989680 ;  /* 0x009896800000895d */ /* 0x002fea0003900000 */
[----:B------:R-:W1:Y:S02]  /*82c0*/  @!P0 SYNCS.PHASECHK.TRANS64 P0, [R6+URZ], R5 ;  /* 0x00000005060085a7 */ /* 0x000e64000800007f */
[----:B-1----:R-:W-:Y:S05]  /*82d0*/  @!P0 BRA `(.L_x_150) ;  /* 0xfffffffc00f08947 */ /* 0x002fea000383ffff */
[----:B------:R-:W-:Y:S05]  /*82e0*/  BRA `(.L_x_187) ;  /* 0xfffffff000d47947 */ /* 0x000fea000383ffff */
.L_x_151:
[----:B0-----:R0:W1:Y:S02]  /*82f0*/  SYNCS.PHASECHK.TRANS64.TRYWAIT P0, [R7+URZ], R4 ;  /* 0x00000004070075a7 */ /* 0x001064000800017f */
[----:B-1----:R-:W-:Y:S05]  /*8300*/  @!P0 NANOSLEEP.SYNCS 0x989680 ;  /* 0x009896800000895d */ /* 0x002fea0003900000 */
[----:B------:R-:W1:Y:S02]  /*8310*/  @!P0 SYNCS.PHASECHK.TRANS64 P0, [R7+URZ], R4 ;  /* 0x00000004070085a7 */ /* 0x000e64000800007f */
[----:B-1----:R-:W-:Y:S05]  /*8320*/  @!P0 BRA `(.L_x_151) ;  /* 0xfffffffc00f08947 */ /* 0x002fea000383ffff */
[----:B------:R-:W-:Y:S05]  /*8330*/  BRA `(.L_x_188) ;  /* 0xfffffff000e47947 */ /* 0x000fea000383ffff */
.L_x_152:
[----:B0-----:R0:W1:Y:S02]  /*8340*/  SYNCS.PHASECHK.TRANS64.TRYWAIT P0, [R6+URZ], R5 ;  /* 0x00000005060075a7 */ /* 0x001064000800017f */
[----:B-1----:R-:W-:Y:S05]  /*8350*/  @!P0 NANOSLEEP.SYNCS 0x989680 ;  /* 0x009896800000895d */ /* 0x002fea0003900000 */
[----:B------:R-:W1:Y:S02]  /*8360*/  @!P0 SYNCS.PHASECHK.TRANS64 P0, [R6+URZ], R5 ;  /* 0x00000005060085a7 */ /* 0x000e64000800007f */
[----:B-1----:R-:W-:Y:S05]  /*8370*/  @!P0 BRA `(.L_x_152) ;  /* 0xfffffffc00f08947 */ /* 0x002fea000383ffff */
[----:B------:R-:W-:Y:S05]  /*8380*/  BRA `(.L_x_189) ;  /* 0xfffffff000f47947 */ /* 0x000fea000383ffff */
.L_x_153:
[----:B0-----:R0:W1:Y:S02]  /*8390*/  SYNCS.PHASECHK.TRANS64.TRYWAIT P0, [R7+URZ], R4 ;  /* 0x00000004070075a7 */ /* 0x001064000800017f */
[----:B-1----:R-:W-:Y:S05]  /*83a0*/  @!P0 NANOSLEEP.SYNCS 0x989680 ;  /* 0x009896800000895d */ /* 0x002fea0003900000 */
[----:B------:R-:W1:Y:S02]  /*83b0*/  @!P0 SYNCS.PHASECHK.TRANS64 P0, [R7+URZ], R4 ;  /* 0x00000004070085a7 */ /* 0x000e64000800007f */
[----:B-1----:R-:W-:Y:S05]  /*83c0*/  @!P0 BRA `(.L_x_153) ;  /* 0xfffffffc00f08947 */ /* 0x002fea000383ffff */
[----:B------:R-:W-:Y:S05]  /*83d0*/  BRA `(.L_x_190) ;  /* 0xfffffff400047947 */ /* 0x000fea000383ffff */
.L_x_154:
[----:B-1----:R1:W2:Y:S02]  /*83e0*/  SYNCS.PHASECHK.TRANS64.TRYWAIT P0, [R6+URZ], R5 ;  /* 0x00000005060075a7 */ /* 0x0022a4000800017f */
[----:B--2---:R-:W-:Y:S05]  /*83f0*/  @!P0 NANOSLEEP.SYNCS 0x989680 ;  /* 0x009896800000895d */ /* 0x004fea0003900000 */
[----:B------:R-:W2:Y:S02]  /*8400*/  @!P0 SYNCS.PHASECHK.TRANS64 P0, [R6+URZ], R5 ;  /* 0x00000005060085a7 */ /* 0x000ea4000800007f */
[----:B--2---:R-:W-:Y:S05]  /*8410*/  @!P0 BRA `(.L_x_154) ;  /* 0xfffffffc00f08947 */ /* 0x004fea000383ffff */
[----:B------:R-:W-:Y:S05]  /*8420*/  BRA `(.L_x_191) ;  /* 0xfffffff4000c7947 */ /* 0x000fea000383ffff */
.L_x_192:
[----:B------:R-:W-:-:S00]  /*8430*/  BRA `(.L_x_192) ;  /* 0xfffffffc00fc7947 */ /* 0x000fc0000383ffff */
[----:B------:R-:W-:-:S00]  /*8440*/  NOP ;  /* 0x0000000000007918 */ /* 0x000fc00000000000 */
        /* <DEDUP_REMOVED lines=11> */
.L_x_193:


//--------------------- .nv.shared._ZN7cutlass13device_kernelINS_4gemm6kernel13GemmUniversalIN4cute5tupleIJiiiiEEENS1_10collective13CollectiveMmaINS1_37MainloopSm90TmaGmmaWarpSpecializedFP8ILi28ENS5_IJNS4_1CILi2EEESB_NSA_ILi1EEEEEENS1_32KernelTmaWarpSpecializedPingpongEEENS5_IJNSA_ILi64EEESG_SG_EEENS_12float_e4m3_tENS5_IJlSC_lEEESI_SJ_NS4_8TiledMMAINS4_8MMA_AtomIJNS4_4SM904GMMA30MMA_64x64x32_F32E4M3E4M3_SS_TNILNSN_7ScaleInE1ELSP_1EEEEEENS4_6LayoutINS5_IJSC_SC_SC_EEENS5_IJNSA_ILi0EEESU_SU_EEEEENS5_IJNS4_10UnderscoreESX_SX_EEEEENS4_23SM90_TMA_LOAD_MULTICASTENS4_14ComposedLayoutINS4_7SwizzleILi2ELi4ELi3EEENS4_18smem_ptr_flag_bitsILi8EEENSS_INS5_IJNSA_ILi8EEESG_EEENS5_IJSG_SC_EEEEEEEvNS4_8identityES10_S1A_vS1B_EENS_8epilogue10collective6detail29Sm90TmaWarpSpecializedAdapterINS1E_15DefaultEpilogueISI_SJ_SJ_NS1D_6thread17LinearCombinationISI_Li1EffLNS1I_9ScaleType4KindE0ELNS_15FloatRoundStyleE2ESI_EENS1_15EpilogueDefaultEEEEEvvEEEEvNT_6ParamsE --------------------------
	.section	.nv.shared._ZN7cutlass13device_kernelINS_4gemm6kernel13GemmUniversalIN4cute5tupleIJiiiiEEENS1_10collective13CollectiveMmaINS1_37MainloopSm90TmaGmmaWarpSpecializedFP8ILi28ENS5_IJNS4_1CILi2EEESB_NSA_ILi1EEEEEENS1_32KernelTmaWarpSpecializedPingpongEEENS5_IJNSA_ILi64EEESG_SG_EEENS_12float_e4m3_tENS5_IJlSC_lEEESI_SJ_NS4_8TiledMMAINS4_8MMA_AtomIJNS4_4SM904GMMA30MMA_64x64x32_F32E4M3E4M3_SS_TNILNSN_7ScaleInE1ELSP_1EEEEEENS4_6LayoutINS5_IJSC_SC_SC_EEENS5_IJNSA_ILi0EEESU_SU_EEEEENS5_IJNS4_10UnderscoreESX_SX_EEEEENS4_23SM90_TMA_LOAD_MULTICASTENS4_14ComposedLayoutINS4_7SwizzleILi2ELi4ELi3EEENS4_18smem_ptr_flag_bitsILi8EEENSS_INS5_IJNSA_ILi8EEESG_EEENS5_IJSG_SC_EEEEEEEvNS4_8identityES10_S1A_vS1B_EENS_8epilogue10collective6detail29Sm90TmaWarpSpecializedAdapterINS1E_15DefaultEpilogueISI_SJ_SJ_NS1D_6thread17LinearCombinationISI_Li1EffLNS1I_9ScaleType4KindE0ELNS_15FloatRoundStyleE2ESI_EENS1_15EpilogueDefaultEEEEEvvEEEEvNT_6ParamsE,"aw",@nobits
	.sectionflags	@""
	.align	16
	.zero		1024


//--------------------- .nv.shared.reserved.0     --------------------------
	.section	.nv.shared.reserved.0,"aw",@nobits
	.weak		__nv_reservedSMEM_offset_0_alias
	.size		__nv_reservedSMEM_offset_0_alias, 0, 0
	.other		__nv_reservedSMEM_offset_0_alias,@"STO_CUDA_RESERVED_SHARED STV_DEFAULT"
__nv_reservedSMEM_offset_0_alias:
	.zero		0


//--------------------- .nv.global                --------------------------
	.section	.nv.global,"aw",@nobits
.nv.global:
	.type		_ZN39_INTERNAL_fb18995d_4_k_cu_df094a90_34384cute1_E,@object
	.size		_ZN39_INTERNAL_fb18995d_4_k_cu_df094a90_34384cute1_E,(_ZN39_INTERNAL_fb18995d_4_k_cu_df094a90_34384cuda3std3__45__cpo6cbeginE - _ZN39_INTERNAL_fb18995d_4_k_cu_df094a90_34384cute1_E)
_ZN39_INTERNAL_fb18995d_4_k_cu_df094a90_34384cute1_E:
	.zero		1
	.type		_ZN39_INTERNAL_fb18995d_4_k_cu_df094a90_34384cuda3std3__45__cpo6cbeginE,@object
	.size		_ZN39_INTERNAL_fb18995d_4_k_cu_df094a90_34384cuda3std3__45__cpo6cbeginE,(_ZN39_INTERNAL_fb18995d_4_k_cu_df094a90_34384cuda3std3__48in_placeE - _ZN39_INTERNAL_fb18995d_4_k_cu_df094a90_34384cuda3std3__45__cpo6cbeginE)
_ZN39_INTERNAL_fb18995d_4_k_cu_df094a90_34384cuda3std3__45__cpo6cbeginE:
	.zero		1
	.type		_ZN39_INTERNAL_fb18995d_4_k_cu_df094a90_34384cuda3std3__48in_placeE,@object
	.size		_ZN39_INTERNAL_fb18995d_4_k_cu_df094a90_34384cuda3std3__48in_placeE,(_ZN39_INTERNAL_fb18995d_4_k_cu_df094a90_34384cuda3std6ranges3__45__cpo9iter_moveE - _ZN39_INTERNAL_fb18995d_4_k_cu_df094a90_34384cuda3std3__48in_placeE)
_ZN39_INTERNAL_fb18995d_4_k_cu_df094a90_34384cuda3std3__48in_placeE:
	.zero		1
	.type		_ZN39_INTERNAL_fb18995d_4_k_cu_df094a90_34384cuda3std6ranges3__45__cpo9iter_moveE,@object
	.size		_ZN39_INTERNAL_fb18995d_4_k_cu_df094a90_34384cuda3std6ranges3__45__cpo9iter_moveE,(_ZN39_INTERNAL_fb18995d_4_k_cu_df094a90_34384cuda3std3__45__cpo5beginE - _ZN39_INTERNAL_fb18995d_4_k_cu_df094a90_34384cuda3std6ranges3__45__cpo9iter_moveE)
_ZN39_INTERNAL_fb18995d_4_k_cu_df094a90_34384cuda3std6ranges3__45__cpo9iter_moveE:
	.zero		1
	.type		_ZN39_INTERNAL_fb18995d_4_k_cu_df094a90_34384cuda3std3__45__cpo5beginE,@object
	.size		_ZN39_INTERNAL_fb18995d_4_k_cu_df094a90_34384cuda3std3__45__cpo5beginE,(_ZN39_INTERNAL_fb18995d_4_k_cu_df094a90_34384cuda3std3__441_GLOBAL__N__fb18995d_4_k_cu_df094a90_34386ignoreE - _ZN39_INTERNAL_fb18995d_4_k_cu_df094a90_34384cuda3std3__45__cpo5beginE)
_ZN39_INTERNAL_fb18995d_4_k_cu_df094a90_34384cuda3std3__45__cpo5beginE:
	.zero		1
	.type		_ZN39_INTERNAL_fb18995d_4_k_cu_df094a90_34384cuda3std3__441_GLOBAL__N__fb18995d_4_k_cu_df094a90_34386ignoreE,@object
	.size		_ZN39_INTERNAL_fb18995d_4_k_cu_df094a90_34384cuda3std3__441_GLOBAL__N__fb18995d_4_k_cu_df094a90_34386ignoreE,(_ZN39_INTERNAL_fb18995d_4_k_cu_df094a90_34384cute7productE - _ZN39_INTERNAL_fb18995d_4_k_cu_df094a90_34384cuda3std3__441_GLOBAL__N__fb18995d_4_k_cu_df094a90_34386ignoreE)
_ZN39_INTERNAL_fb18995d_4_k_cu_df094a90_34384cuda3std3__441_GLOBAL__N__fb18995d_4_k_cu_df094a90_34386ignoreE:
	.zero		1
	.type		_ZN39_INTERNAL_fb18995d_4_k_cu_df094a90_34384cute7productE,@object
	.size		_ZN39_INTERNAL_fb18995d_4_k_cu_df094a90_34384cute7productE,(_ZN39_INTERNAL_fb18995d_4_k_cu_df094a90_34384cuda3std3__45__cpo3endE - _ZN39_INTERNAL_fb18995d_4_k_cu_df094a90_34384cute7productE)
_ZN39_INTERNAL_fb18995d_4_k_cu_df094a90_34384cute7productE:
	.zero		1
	.type		_ZN39_INTERNAL_fb18995d_4_k_cu_df094a90_34384cuda3std3__45__cpo3endE,@object
	.size		_ZN39_INTERNAL_fb18995d_4_k_cu_df094a90_34384cuda3std3__45__cpo3endE,(_ZN39_INTERNAL_fb18995d_4_k_cu_df094a90_34384cuda3std3__419piecewise_constructE - _ZN39_INTERNAL_fb18995d_4_k_cu_df094a90_34384cuda3std3__45__cpo3endE)
_ZN39_INTERNAL_fb18995d_4_k_cu_df094a90_34384cuda3std3__45__cpo3endE:
	.zero		1
	.type		_ZN39_INTERNAL_fb18995d_4_k_cu_df094a90_34384cuda3std3__419piecewise_constructE,@object
	.size		_ZN39_INTERNAL_fb18995d_4_k_cu_df094a90_34384cuda3std3__419piecewise_constructE,(_ZN39_INTERNAL_fb18995d_4_k_cu_df094a90_34384cuda3std3__45__cpo4cendE - _ZN39_INTERNAL_fb18995d_4_k_cu_df094a90_34384cuda3std3__419piecewise_constructE)
_ZN39_INTERNAL_fb18995d_4_k_cu_df094a90_34384cuda3std3__419piecewise_constructE:
	.zero		1
	.type		_ZN39_INTERNAL_fb18995d_4_k_cu_df094a90_34384cuda3std3__45__cpo4cendE,@object
	.size		_ZN39_INTERNAL_fb18995d_4_k_cu_df094a90_34384cuda3std3__45__cpo4cendE,(_ZN39_INTERNAL_fb18995d_4_k_cu_df094a90_34384cuda3std6ranges3__45__cpo4swapE - _ZN39_INTERNAL_fb18995d_4_k_cu_df094a90_34384cuda3std3__45__cpo4cendE)
_ZN39_INTERNAL_fb18995d_4_k_cu_df094a90_34384cuda3std3__45__cpo4cendE:
	.zero		1
	.type		_ZN39_INTERNAL_fb18995d_4_k_cu_df094a90_34384cuda3std6ranges3__45__cpo4swapE,@object
	.size		_ZN39_INTERNAL_fb18995d_4_k_cu_df094a90_34384cuda3std6ranges3__45__cpo4swapE,(.L_7 - _ZN39_INTERNAL_fb18995d_4_k_cu_df094a90_34384cuda3std6ranges3__45__cpo4swapE)
_ZN39_INTERNAL_fb18995d_4_k_cu_df094a90_34384cuda3std6ranges3__45__cpo4swapE:
	.zero		1
.L_7:


//--------------------- .nv.constant0._ZN7cutlass13device_kernelINS_4gemm6kernel13GemmUniversalIN4cute5tupleIJiiiiEEENS1_10collective13CollectiveMmaINS1_37MainloopSm90TmaGmmaWarpSpecializedFP8ILi28ENS5_IJNS4_1CILi2EEESB_NSA_ILi1EEEEEENS1_32KernelTmaWarpSpecializedPingpongEEENS5_IJNSA_ILi64EEESG_SG_EEENS_12float_e4m3_tENS5_IJlSC_lEEESI_SJ_NS4_8TiledMMAINS4_8MMA_AtomIJNS4_4SM904GMMA30MMA_64x64x32_F32E4M3E4M3_SS_TNILNSN_7ScaleInE1ELSP_1EEEEEENS4_6LayoutINS5_IJSC_SC_SC_EEENS5_IJNSA_ILi0EEESU_SU_EEEEENS5_IJNS4_10UnderscoreESX_SX_EEEEENS4_23SM90_TMA_LOAD_MULTICASTENS4_14ComposedLayoutINS4_7SwizzleILi2ELi4ELi3EEENS4_18smem_ptr_flag_bitsILi8EEENSS_INS5_IJNSA_ILi8EEESG_EEENS5_IJSG_SC_EEEEEEEvNS4_8identityES10_S1A_vS1B_EENS_8epilogue10collective6detail29Sm90TmaWarpSpecializedAdapterINS1E_15DefaultEpilogueISI_SJ_SJ_NS1D_6thread17LinearCombinationISI_Li1EffLNS1I_9ScaleType4KindE0ELNS_15FloatRoundStyleE2ESI_EENS1_15EpilogueDefaultEEEEEvvEEEEvNT_6ParamsE --------------------------
	.section	.nv.constant0._ZN7cutlass13device_kernelINS_4gemm6kernel13GemmUniversalIN4cute5tupleIJiiiiEEENS1_10collective13CollectiveMmaINS1_37MainloopSm90TmaGmmaWarpSpecializedFP8ILi28ENS5_IJNS4_1CILi2EEESB_NSA_ILi1EEEEEENS1_32KernelTmaWarpSpecializedPingpongEEENS5_IJNSA_ILi64EEESG_SG_EEENS_12float_e4m3_tENS5_IJlSC_lEEESI_SJ_NS4_8TiledMMAINS4_8MMA_AtomIJNS4_4SM904GMMA30MMA_64x64x32_F32E4M3E4M3_SS_TNILNSN_7ScaleInE1ELSP_1EEEEEENS4_6LayoutINS5_IJSC_SC_SC_EEENS5_IJNSA_ILi0EEESU_SU_EEEEENS5_IJNS4_10UnderscoreESX_SX_EEEEENS4_23SM90_TMA_LOAD_MULTICASTENS4_14ComposedLayoutINS4_7SwizzleILi2ELi4ELi3EEENS4_18smem_ptr_flag_bitsILi8EEENSS_INS5_IJNSA_ILi8EEESG_EEENS5_IJSG_SC_EEEEEEEvNS4_8identityES10_S1A_vS1B_EENS_8epilogue10collective6detail29Sm90TmaWarpSpecializedAdapterINS1E_15DefaultEpilogueISI_SJ_SJ_NS1D_6thread17LinearCombinationISI_Li1EffLNS1I_9ScaleType4KindE0ELNS_15FloatRoundStyleE2ESI_EENS1_15EpilogueDefaultEEEEEvvEEEEvNT_6ParamsE,"a",@progbits
	.sectionflags	@""
	.align	4
.nv.constant0._ZN7cutlass13device_kernelINS_4gemm6kernel13GemmUniversalIN4cute5tupleIJiiiiEEENS1_10collective13CollectiveMmaINS1_37MainloopSm90TmaGmmaWarpSpecializedFP8ILi28ENS5_IJNS4_1CILi2EEESB_NSA_ILi1EEEEEENS1_32KernelTmaWarpSpecializedPingpongEEENS5_IJNSA_ILi64EEESG_SG_EEENS_12float_e4m3_tENS5_IJlSC_lEEESI_SJ_NS4_8TiledMMAINS4_8MMA_AtomIJNS4_4SM904GMMA30MMA_64x64x32_F32E4M3E4M3_SS_TNILNSN_7ScaleInE1ELSP_1EEEEEENS4_6LayoutINS5_IJSC_SC_SC_EEENS5_IJNSA_ILi0EEESU_SU_EEEEENS5_IJNS4_10UnderscoreESX_SX_EEEEENS4_23SM90_TMA_LOAD_MULTICASTENS4_14ComposedLayoutINS4_7SwizzleILi2ELi4ELi3EEENS4_18smem_ptr_flag_bitsILi8EEENSS_INS5_IJNSA_ILi8EEESG_EEENS5_IJSG_SC_EEEEEEEvNS4_8identityES10_S1A_vS1B_EENS_8epilogue10collective6detail29Sm90TmaWarpSpecializedAdapterINS1E_15DefaultEpilogueISI_SJ_SJ_NS1D_6thread17LinearCombinationISI_Li1EffLNS1I_9ScaleType4KindE0ELNS_15FloatRoundStyleE2ESI_EENS1_15EpilogueDefaultEEEEEvvEEEEvNT_6ParamsE:
	.zero		1664


//--------------------- SYMBOLS --------------------------

	.type		.nv.reservedSmem.offset0,@object
	.size		.nv.reservedSmem.offset0,0x4
